//
// Generated by NVIDIA NVVM Compiler
//
// Compiler Build ID: CL-36424714
// Cuda compilation tools, release 13.0, V13.0.88
// Based on NVVM 20.0.0
//

.version 9.0
.target sm_100
.address_size 64

	// .globl	_Z29flash_attention_phase3_kernelPK6__halfS1_S1_PS_fiii
// _ZZ29flash_attention_phase3_kernelPK6__halfS1_S1_PS_fiiiE6Q_tile has been demoted
// _ZZ29flash_attention_phase3_kernelPK6__halfS1_S1_PS_fiiiE6K_tile has been demoted
// _ZZ29flash_attention_phase3_kernelPK6__halfS1_S1_PS_fiiiE6V_tile has been demoted
// _ZZ29flash_attention_phase3_kernelPK6__halfS1_S1_PS_fiiiE6S_tile has been demoted
// _ZZ29flash_attention_phase3_kernelPK6__halfS1_S1_PS_fiiiE7O_accum has been demoted
// _ZZ29flash_attention_phase3_kernelPK6__halfS1_S1_PS_fiiiE12m_new_shared has been demoted
// _ZZ29flash_attention_phase3_kernelPK6__halfS1_S1_PS_fiiiE12l_new_shared has been demoted

.visible .entry _Z29flash_attention_phase3_kernelPK6__halfS1_S1_PS_fiii(
	.param .u64 .ptr .align 1 _Z29flash_attention_phase3_kernelPK6__halfS1_S1_PS_fiii_param_0,
	.param .u64 .ptr .align 1 _Z29flash_attention_phase3_kernelPK6__halfS1_S1_PS_fiii_param_1,
	.param .u64 .ptr .align 1 _Z29flash_attention_phase3_kernelPK6__halfS1_S1_PS_fiii_param_2,
	.param .u64 .ptr .align 1 _Z29flash_attention_phase3_kernelPK6__halfS1_S1_PS_fiii_param_3,
	.param .f32 _Z29flash_attention_phase3_kernelPK6__halfS1_S1_PS_fiii_param_4,
	.param .u32 _Z29flash_attention_phase3_kernelPK6__halfS1_S1_PS_fiii_param_5,
	.param .u32 _Z29flash_attention_phase3_kernelPK6__halfS1_S1_PS_fiii_param_6,
	.param .u32 _Z29flash_attention_phase3_kernelPK6__halfS1_S1_PS_fiii_param_7
)
{
	.local .align 4 .b8 	__local_depot0[72];
	.reg .b64 	%SP;
	.reg .b64 	%SPL;
	.reg .pred 	%p<48>;
	.reg .b16 	%rs<140>;
	.reg .b32 	%r<276>;
	.reg .b32 	%f<604>;
	.reg .b64 	%rd<28>;
	// demoted variable
	.shared .align 2 .b8 _ZZ29flash_attention_phase3_kernelPK6__halfS1_S1_PS_fiiiE6Q_tile[4096];
	// demoted variable
	.shared .align 2 .b8 _ZZ29flash_attention_phase3_kernelPK6__halfS1_S1_PS_fiiiE6K_tile[8192];
	// demoted variable
	.shared .align 2 .b8 _ZZ29flash_attention_phase3_kernelPK6__halfS1_S1_PS_fiiiE6V_tile[8192];
	// demoted variable
	.shared .align 4 .b8 _ZZ29flash_attention_phase3_kernelPK6__halfS1_S1_PS_fiiiE6S_tile[8192];
	// demoted variable
	.shared .align 4 .b8 _ZZ29flash_attention_phase3_kernelPK6__halfS1_S1_PS_fiiiE7O_accum[8192];
	// demoted variable
	.shared .align 4 .b8 _ZZ29flash_attention_phase3_kernelPK6__halfS1_S1_PS_fiiiE12m_new_shared[16];
	// demoted variable
	.shared .align 4 .b8 _ZZ29flash_attention_phase3_kernelPK6__halfS1_S1_PS_fiiiE12l_new_shared[16];
	mov.u64 	%SPL, __local_depot0;
	ld.param.u64 	%rd8, [_Z29flash_attention_phase3_kernelPK6__halfS1_S1_PS_fiii_param_0];
	ld.param.u64 	%rd9, [_Z29flash_attention_phase3_kernelPK6__halfS1_S1_PS_fiii_param_1];
	ld.param.u32 	%r98, [_Z29flash_attention_phase3_kernelPK6__halfS1_S1_PS_fiii_param_7];
	add.u64 	%rd1, %SPL, 0;
	add.u64 	%rd2, %SPL, 36;
	mov.u32 	%r1, %ctaid.z;
	mov.u32 	%r2, %ctaid.y;
	mov.u32 	%r99, %ctaid.x;
	mov.u32 	%r100, %tid.x;
	shr.u32 	%r252, %r100, 5;
	and.b32  	%r4, %r100, 31;
	shl.b32 	%r5, %r99, 5;
	add.s32 	%r101, %r5, 32;
	min.s32 	%r102, %r101, %r98;
	sub.s32 	%r6, %r102, %r5;
	setp.eq.s32 	%p1, %r6, 0;
	@%p1 bra 	$L__BB0_21;
	setp.ge.s32 	%p2, %r252, %r6;
	@%p2 bra 	$L__BB0_6;
	ld.param.u32 	%r243, [_Z29flash_attention_phase3_kernelPK6__halfS1_S1_PS_fiii_param_7];
	ld.param.u32 	%r240, [_Z29flash_attention_phase3_kernelPK6__halfS1_S1_PS_fiii_param_6];
	mul.lo.s32 	%r103, %r240, %r1;
	mul.lo.s32 	%r104, %r2, %r243;
	shl.b32 	%r7, %r104, 6;
	mad.lo.s32 	%r8, %r103, %r243, %r5;
	cvta.to.global.u64 	%rd3, %rd8;
	mov.u32 	%r250, %r252;
$L__BB0_3:
	add.s32 	%r105, %r8, %r250;
	shl.b32 	%r106, %r105, 6;
	add.s32 	%r10, %r106, %r7;
	shl.b32 	%r107, %r250, 7;
	mov.u32 	%r108, _ZZ29flash_attention_phase3_kernelPK6__halfS1_S1_PS_fiiiE6Q_tile;
	add.s32 	%r11, %r108, %r107;
	mov.u32 	%r251, %r4;
$L__BB0_4:
	add.s32 	%r109, %r10, %r251;
	shl.b32 	%r110, %r251, 1;
	add.s32 	%r111, %r11, %r110;
	mul.wide.s32 	%rd14, %r109, 2;
	add.s64 	%rd15, %rd3, %rd14;
	ld.global.nc.u16 	%rs1, [%rd15];
	st.shared.u16 	[%r111], %rs1;
	add.s32 	%r13, %r251, 32;
	setp.lt.u32 	%p3, %r251, 32;
	mov.u32 	%r251, %r13;
	@%p3 bra 	$L__BB0_4;
	add.s32 	%r250, %r250, 4;
	setp.lt.s32 	%p4, %r250, %r6;
	@%p4 bra 	$L__BB0_3;
$L__BB0_6:
	shl.b32 	%r112, %r252, 8;
	mov.u32 	%r113, _ZZ29flash_attention_phase3_kernelPK6__halfS1_S1_PS_fiiiE7O_accum;
	add.s32 	%r16, %r113, %r112;
	mov.u32 	%r253, %r4;
$L__BB0_7:
	shl.b32 	%r114, %r253, 2;
	add.s32 	%r115, %r16, %r114;
	mov.b32 	%r116, 0;
	st.shared.u32 	[%r115], %r116;
	add.s32 	%r18, %r253, 32;
	setp.lt.u32 	%p5, %r253, 32;
	mov.u32 	%r253, %r18;
	@%p5 bra 	$L__BB0_7;
	add.s32 	%r19, %r252, 4;
	setp.lt.u32 	%p6, %r252, 28;
	mov.u32 	%r252, %r19;
	@%p6 bra 	$L__BB0_6;
	ld.param.u32 	%r244, [_Z29flash_attention_phase3_kernelPK6__halfS1_S1_PS_fiii_param_7];
	bar.sync 	0;
	mov.b32 	%r117, -8388609;
	st.local.u32 	[%rd1], %r117;
	mov.b32 	%r118, 0;
	st.local.u32 	[%rd2], %r118;
	st.local.u32 	[%rd1+4], %r117;
	st.local.u32 	[%rd2+4], %r118;
	st.local.u32 	[%rd1+8], %r117;
	st.local.u32 	[%rd2+8], %r118;
	st.local.u32 	[%rd1+12], %r117;
	st.local.u32 	[%rd2+12], %r118;
	st.local.u32 	[%rd1+16], %r117;
	st.local.u32 	[%rd2+16], %r118;
	st.local.u32 	[%rd1+20], %r117;
	st.local.u32 	[%rd2+20], %r118;
	st.local.u32 	[%rd1+24], %r117;
	st.local.u32 	[%rd2+24], %r118;
	st.local.u32 	[%rd1+28], %r117;
	st.local.u32 	[%rd2+28], %r118;
	st.local.u32 	[%rd1+32], %r117;
	st.local.u32 	[%rd2+32], %r118;
	setp.lt.s32 	%p7, %r244, 1;
	@%p7 bra 	$L__BB0_16;
	cvta.to.global.u64 	%rd4, %rd9;
	mov.b32 	%r254, 0;
	shr.u32 	%r30, %r100, 5;
$L__BB0_11:
	ld.param.u32 	%r245, [_Z29flash_attention_phase3_kernelPK6__halfS1_S1_PS_fiii_param_7];
	shl.b32 	%r26, %r254, 6;
	add.s32 	%r120, %r26, 64;
	min.s32 	%r27, %r245, %r120;
	sub.s32 	%r28, %r27, %r26;
	setp.ge.s32 	%p8, %r30, %r28;
	@%p8 bra 	$L__BB0_22;
	ld.param.u32 	%r246, [_Z29flash_attention_phase3_kernelPK6__halfS1_S1_PS_fiii_param_7];
	ld.param.u32 	%r241, [_Z29flash_attention_phase3_kernelPK6__halfS1_S1_PS_fiii_param_6];
	mov.u32 	%r121, %ctaid.z;
	mul.lo.s32 	%r122, %r241, %r121;
	mad.lo.s32 	%r31, %r122, %r246, %r26;
	mov.u32 	%r255, %r30;
$L__BB0_13:
	ld.param.u32 	%r247, [_Z29flash_attention_phase3_kernelPK6__halfS1_S1_PS_fiii_param_7];
	and.b32  	%r256, %r100, 31;
	add.s32 	%r123, %r31, %r255;
	shl.b32 	%r124, %r123, 6;
	mov.u32 	%r125, %ctaid.y;
	mul.lo.s32 	%r126, %r125, %r247;
	shl.b32 	%r127, %r126, 6;
	add.s32 	%r34, %r124, %r127;
	shl.b32 	%r128, %r255, 7;
	mov.u32 	%r129, _ZZ29flash_attention_phase3_kernelPK6__halfS1_S1_PS_fiiiE6K_tile;
	add.s32 	%r35, %r129, %r128;
	mov.u32 	%r130, _ZZ29flash_attention_phase3_kernelPK6__halfS1_S1_PS_fiiiE6V_tile;
	add.s32 	%r36, %r130, %r128;
$L__BB0_14:
	ld.param.u64 	%rd26, [_Z29flash_attention_phase3_kernelPK6__halfS1_S1_PS_fiii_param_2];
	add.s32 	%r131, %r34, %r256;
	shl.b32 	%r132, %r256, 1;
	add.s32 	%r133, %r35, %r132;
	mul.wide.s32 	%rd16, %r131, 2;
	add.s64 	%rd17, %rd4, %rd16;
	ld.global.nc.u16 	%rs2, [%rd17];
	st.shared.u16 	[%r133], %rs2;
	add.s32 	%r134, %r36, %r132;
	cvta.to.global.u64 	%rd18, %rd26;
	add.s64 	%rd19, %rd18, %rd16;
	ld.global.nc.u16 	%rs3, [%rd19];
	st.shared.u16 	[%r134], %rs3;
	add.s32 	%r38, %r256, 32;
	setp.lt.u32 	%p9, %r256, 32;
	mov.u32 	%r256, %r38;
	@%p9 bra 	$L__BB0_14;
	add.s32 	%r255, %r255, 4;
	setp.lt.s32 	%p10, %r255, %r28;
	@%p10 bra 	$L__BB0_13;
	bra.uni 	$L__BB0_22;
$L__BB0_16:
	mov.u32 	%r224, %tid.x;
	shr.u32 	%r272, %r224, 5;
	setp.ge.s32 	%p44, %r272, %r6;
	@%p44 bra 	$L__BB0_21;
	ld.param.u32 	%r249, [_Z29flash_attention_phase3_kernelPK6__halfS1_S1_PS_fiii_param_7];
	ld.param.u32 	%r242, [_Z29flash_attention_phase3_kernelPK6__halfS1_S1_PS_fiii_param_6];
	ld.param.u64 	%rd27, [_Z29flash_attention_phase3_kernelPK6__halfS1_S1_PS_fiii_param_3];
	mov.u32 	%r225, %ctaid.z;
	mul.lo.s32 	%r226, %r242, %r225;
	mov.u32 	%r227, %ctaid.y;
	mul.lo.s32 	%r228, %r227, %r249;
	shl.b32 	%r229, %r228, 6;
	mov.u32 	%r230, %ctaid.x;
	shl.b32 	%r231, %r230, 5;
	mad.lo.s32 	%r21, %r226, %r249, %r231;
	and.b32  	%r22, %r224, 31;
	shl.b32 	%r233, %r224, 2;
	and.b32  	%r234, %r233, 124;
	mov.u32 	%r235, _ZZ29flash_attention_phase3_kernelPK6__halfS1_S1_PS_fiiiE7O_accum;
	add.s32 	%r23, %r235, %r234;
	or.b32  	%r24, %r229, %r22;
	cvta.to.global.u64 	%rd5, %rd27;
$L__BB0_18:
	and.b32  	%r236, %r272, -4;
	cvt.u64.u32 	%rd22, %r236;
	add.s64 	%rd23, %rd2, %rd22;
	ld.local.f32 	%f574, [%rd23];
	setp.gt.f32 	%p45, %f574, 0f00000000;
	rcp.rn.f32 	%f575, %f574;
	selp.f32 	%f108, %f575, 0f00000000, %p45;
	add.s32 	%r237, %r21, %r272;
	shl.b32 	%r238, %r237, 6;
	shl.b32 	%r239, %r272, 8;
	add.s32 	%r274, %r23, %r239;
	add.s32 	%r273, %r24, %r238;
	mov.u32 	%r275, %r22;
$L__BB0_19:
	mul.wide.s32 	%rd24, %r273, 2;
	add.s64 	%rd25, %rd5, %rd24;
	ld.shared.f32 	%f577, [%r274];
	mul.f32 	%f576, %f108, %f577;
	// begin inline asm
	{  cvt.rn.f16.f32 %rs139, %f576;}

	// end inline asm
	st.global.u16 	[%rd25], %rs139;
	add.s32 	%r93, %r275, 32;
	add.s32 	%r274, %r274, 128;
	add.s32 	%r273, %r273, 32;
	setp.lt.u32 	%p46, %r275, 32;
	mov.u32 	%r275, %r93;
	@%p46 bra 	$L__BB0_19;
	add.s32 	%r272, %r272, 4;
	setp.lt.s32 	%p47, %r272, %r6;
	@%p47 bra 	$L__BB0_18;
$L__BB0_21:
	ret;
$L__BB0_22:
	setp.ge.s32 	%p11, %r100, %r6;
	bar.sync 	0;
	mov.u32 	%r257, %r100;
	@%p11 bra 	$L__BB0_23;
	bra.uni 	$L__BB0_27;
$L__BB0_23:
	mov.u32 	%r40, %tid.x;
	shr.u32 	%r259, %r40, 5;
	setp.ge.s32 	%p15, %r259, %r6;
	@%p15 bra 	$L__BB0_70;
	shl.b32 	%r147, %r259, 2;
	mov.u32 	%r148, _ZZ29flash_attention_phase3_kernelPK6__halfS1_S1_PS_fiiiE12m_new_shared;
	add.s32 	%r42, %r148, %r147;
	ld.shared.f32 	%f588, [%r42];
	mov.u32 	%r149, _ZZ29flash_attention_phase3_kernelPK6__halfS1_S1_PS_fiiiE12l_new_shared;
	add.s32 	%r43, %r149, %r147;
	ld.shared.f32 	%f596, [%r43];
	and.b32  	%r44, %r27, 15;
	sub.s32 	%r45, %r28, %r44;
	and.b32  	%r46, %r27, 3;
	sub.s32 	%r47, %r28, %r46;
	and.b32  	%r48, %r27, 1;
	add.s32 	%r49, %r44, -1;
	and.b32  	%r50, %r27, 7;
	add.s32 	%r51, %r50, -1;
$L__BB0_25:
	add.s32 	%r57, %r28, -1;
	and.b32  	%r268, %r40, 31;
	setp.eq.s32 	%p16, %r268, 0;
	shr.u32 	%r59, %r259, 2;
	and.b32  	%r150, %r259, -4;
	cvt.u64.u32 	%rd20, %r150;
	add.s64 	%rd6, %rd1, %rd20;
	shl.b32 	%r151, %r259, 8;
	mov.u32 	%r152, _ZZ29flash_attention_phase3_kernelPK6__halfS1_S1_PS_fiiiE6S_tile;
	add.s32 	%r60, %r152, %r151;
	@%p16 bra 	$L__BB0_31;
	ld.local.f32 	%f589, [%rd6];
	bra.uni 	$L__BB0_46;
$L__BB0_27:
	setp.lt.s32 	%p12, %r28, 1;
	@%p12 bra 	$L__BB0_30;
	shl.b32 	%r136, %r257, 7;
	mov.u32 	%r137, _ZZ29flash_attention_phase3_kernelPK6__halfS1_S1_PS_fiiiE6Q_tile;
	add.s32 	%r138, %r137, %r136;
	ld.shared.u16 	%rs4, [%r138];
	ld.shared.u16 	%rs5, [%r138+2];
	ld.shared.u16 	%rs6, [%r138+4];
	ld.shared.u16 	%rs7, [%r138+6];
	ld.shared.u16 	%rs8, [%r138+8];
	ld.shared.u16 	%rs9, [%r138+10];
	ld.shared.u16 	%rs10, [%r138+12];
	ld.shared.u16 	%rs11, [%r138+14];
	ld.shared.u16 	%rs12, [%r138+16];
	ld.shared.u16 	%rs13, [%r138+18];
	ld.shared.u16 	%rs14, [%r138+20];
	ld.shared.u16 	%rs15, [%r138+22];
	ld.shared.u16 	%rs16, [%r138+24];
	ld.shared.u16 	%rs17, [%r138+26];
	ld.shared.u16 	%rs18, [%r138+28];
	ld.shared.u16 	%rs19, [%r138+30];
	ld.shared.u16 	%rs20, [%r138+32];
	ld.shared.u16 	%rs21, [%r138+34];
	ld.shared.u16 	%rs22, [%r138+36];
	ld.shared.u16 	%rs23, [%r138+38];
	ld.shared.u16 	%rs24, [%r138+40];
	ld.shared.u16 	%rs25, [%r138+42];
	ld.shared.u16 	%rs26, [%r138+44];
	ld.shared.u16 	%rs27, [%r138+46];
	ld.shared.u16 	%rs28, [%r138+48];
	ld.shared.u16 	%rs29, [%r138+50];
	ld.shared.u16 	%rs30, [%r138+52];
	ld.shared.u16 	%rs31, [%r138+54];
	ld.shared.u16 	%rs32, [%r138+56];
	ld.shared.u16 	%rs33, [%r138+58];
	ld.shared.u16 	%rs34, [%r138+60];
	ld.shared.u16 	%rs35, [%r138+62];
	ld.shared.u16 	%rs36, [%r138+64];
	ld.shared.u16 	%rs37, [%r138+66];
	ld.shared.u16 	%rs38, [%r138+68];
	ld.shared.u16 	%rs39, [%r138+70];
	ld.shared.u16 	%rs40, [%r138+72];
	ld.shared.u16 	%rs41, [%r138+74];
	ld.shared.u16 	%rs42, [%r138+76];
	ld.shared.u16 	%rs43, [%r138+78];
	ld.shared.u16 	%rs44, [%r138+80];
	ld.shared.u16 	%rs45, [%r138+82];
	ld.shared.u16 	%rs46, [%r138+84];
	ld.shared.u16 	%rs47, [%r138+86];
	ld.shared.u16 	%rs48, [%r138+88];
	ld.shared.u16 	%rs49, [%r138+90];
	ld.shared.u16 	%rs50, [%r138+92];
	ld.shared.u16 	%rs51, [%r138+94];
	ld.shared.u16 	%rs52, [%r138+96];
	ld.shared.u16 	%rs53, [%r138+98];
	ld.shared.u16 	%rs54, [%r138+100];
	ld.shared.u16 	%rs55, [%r138+102];
	ld.shared.u16 	%rs56, [%r138+104];
	ld.shared.u16 	%rs57, [%r138+106];
	ld.shared.u16 	%rs58, [%r138+108];
	ld.shared.u16 	%rs59, [%r138+110];
	ld.shared.u16 	%rs60, [%r138+112];
	ld.shared.u16 	%rs61, [%r138+114];
	ld.shared.u16 	%rs62, [%r138+116];
	ld.shared.u16 	%rs63, [%r138+118];
	ld.shared.u16 	%rs64, [%r138+120];
	ld.shared.u16 	%rs65, [%r138+122];
	ld.shared.u16 	%rs66, [%r138+124];
	ld.shared.u16 	%rs67, [%r138+126];
	// begin inline asm
	{  cvt.f32.f16 %f110, %rs4;}

	// end inline asm
	// begin inline asm
	{  cvt.f32.f16 %f111, %rs5;}

	// end inline asm
	// begin inline asm
	{  cvt.f32.f16 %f112, %rs6;}

	// end inline asm
	// begin inline asm
	{  cvt.f32.f16 %f113, %rs7;}

	// end inline asm
	// begin inline asm
	{  cvt.f32.f16 %f114, %rs8;}

	// end inline asm
	// begin inline asm
	{  cvt.f32.f16 %f115, %rs9;}

	// end inline asm
	// begin inline asm
	{  cvt.f32.f16 %f116, %rs10;}

	// end inline asm
	// begin inline asm
	{  cvt.f32.f16 %f117, %rs11;}

	// end inline asm
	// begin inline asm
	{  cvt.f32.f16 %f118, %rs12;}

	// end inline asm
	// begin inline asm
	{  cvt.f32.f16 %f119, %rs13;}

	// end inline asm
	// begin inline asm
	{  cvt.f32.f16 %f120, %rs14;}

	// end inline asm
	// begin inline asm
	{  cvt.f32.f16 %f121, %rs15;}

	// end inline asm
	// begin inline asm
	{  cvt.f32.f16 %f122, %rs16;}

	// end inline asm
	// begin inline asm
	{  cvt.f32.f16 %f123, %rs17;}

	// end inline asm
	// begin inline asm
	{  cvt.f32.f16 %f124, %rs18;}

	// end inline asm
	// begin inline asm
	{  cvt.f32.f16 %f125, %rs19;}

	// end inline asm
	// begin inline asm
	{  cvt.f32.f16 %f126, %rs20;}

	// end inline asm
	// begin inline asm
	{  cvt.f32.f16 %f127, %rs21;}

	// end inline asm
	// begin inline asm
	{  cvt.f32.f16 %f128, %rs22;}

	// end inline asm
	// begin inline asm
	{  cvt.f32.f16 %f129, %rs23;}

	// end inline asm
	// begin inline asm
	{  cvt.f32.f16 %f130, %rs24;}

	// end inline asm
	// begin inline asm
	{  cvt.f32.f16 %f131, %rs25;}

	// end inline asm
	// begin inline asm
	{  cvt.f32.f16 %f132, %rs26;}

	// end inline asm
	// begin inline asm
	{  cvt.f32.f16 %f133, %rs27;}

	// end inline asm
	// begin inline asm
	{  cvt.f32.f16 %f134, %rs28;}

	// end inline asm
	// begin inline asm
	{  cvt.f32.f16 %f135, %rs29;}

	// end inline asm
	// begin inline asm
	{  cvt.f32.f16 %f136, %rs30;}

	// end inline asm
	// begin inline asm
	{  cvt.f32.f16 %f137, %rs31;}

	// end inline asm
	// begin inline asm
	{  cvt.f32.f16 %f138, %rs32;}

	// end inline asm
	// begin inline asm
	{  cvt.f32.f16 %f139, %rs33;}

	// end inline asm
	// begin inline asm
	{  cvt.f32.f16 %f140, %rs34;}

	// end inline asm
	// begin inline asm
	{  cvt.f32.f16 %f141, %rs35;}

	// end inline asm
	// begin inline asm
	{  cvt.f32.f16 %f142, %rs36;}

	// end inline asm
	// begin inline asm
	{  cvt.f32.f16 %f143, %rs37;}

	// end inline asm
	// begin inline asm
	{  cvt.f32.f16 %f144, %rs38;}

	// end inline asm
	// begin inline asm
	{  cvt.f32.f16 %f145, %rs39;}

	// end inline asm
	// begin inline asm
	{  cvt.f32.f16 %f146, %rs40;}

	// end inline asm
	// begin inline asm
	{  cvt.f32.f16 %f147, %rs41;}

	// end inline asm
	// begin inline asm
	{  cvt.f32.f16 %f148, %rs42;}

	// end inline asm
	// begin inline asm
	{  cvt.f32.f16 %f149, %rs43;}

	// end inline asm
	// begin inline asm
	{  cvt.f32.f16 %f150, %rs44;}

	// end inline asm
	// begin inline asm
	{  cvt.f32.f16 %f151, %rs45;}

	// end inline asm
	// begin inline asm
	{  cvt.f32.f16 %f152, %rs46;}

	// end inline asm
	// begin inline asm
	{  cvt.f32.f16 %f153, %rs47;}

	// end inline asm
	// begin inline asm
	{  cvt.f32.f16 %f154, %rs48;}

	// end inline asm
	// begin inline asm
	{  cvt.f32.f16 %f155, %rs49;}

	// end inline asm
	// begin inline asm
	{  cvt.f32.f16 %f156, %rs50;}

	// end inline asm
	// begin inline asm
	{  cvt.f32.f16 %f157, %rs51;}

	// end inline asm
	// begin inline asm
	{  cvt.f32.f16 %f158, %rs52;}

	// end inline asm
	// begin inline asm
	{  cvt.f32.f16 %f159, %rs53;}

	// end inline asm
	// begin inline asm
	{  cvt.f32.f16 %f160, %rs54;}

	// end inline asm
	// begin inline asm
	{  cvt.f32.f16 %f161, %rs55;}

	// end inline asm
	// begin inline asm
	{  cvt.f32.f16 %f162, %rs56;}

	// end inline asm
	// begin inline asm
	{  cvt.f32.f16 %f163, %rs57;}

	// end inline asm
	// begin inline asm
	{  cvt.f32.f16 %f164, %rs58;}

	// end inline asm
	// begin inline asm
	{  cvt.f32.f16 %f165, %rs59;}

	// end inline asm
	// begin inline asm
	{  cvt.f32.f16 %f166, %rs60;}

	// end inline asm
	// begin inline asm
	{  cvt.f32.f16 %f167, %rs61;}

	// end inline asm
	// begin inline asm
	{  cvt.f32.f16 %f168, %rs62;}

	// end inline asm
	// begin inline asm
	{  cvt.f32.f16 %f169, %rs63;}

	// end inline asm
	// begin inline asm
	{  cvt.f32.f16 %f170, %rs64;}

	// end inline asm
	// begin inline asm
	{  cvt.f32.f16 %f171, %rs65;}

	// end inline asm
	// begin inline asm
	{  cvt.f32.f16 %f172, %rs66;}

	// end inline asm
	// begin inline asm
	{  cvt.f32.f16 %f173, %rs67;}

	// end inline asm
	mov.b32 	%r258, 0;
$L__BB0_29:
	ld.param.f32 	%f578, [_Z29flash_attention_phase3_kernelPK6__halfS1_S1_PS_fiii_param_4];
	shl.b32 	%r139, %r258, 7;
	mov.u32 	%r140, _ZZ29flash_attention_phase3_kernelPK6__halfS1_S1_PS_fiiiE6K_tile;
	add.s32 	%r141, %r140, %r139;
	ld.shared.u16 	%rs68, [%r141];
	// begin inline asm
	{  cvt.f32.f16 %f174, %rs68;}

	// end inline asm
	fma.rn.f32 	%f238, %f110, %f174, 0f00000000;
	ld.shared.u16 	%rs69, [%r141+2];
	// begin inline asm
	{  cvt.f32.f16 %f175, %rs69;}

	// end inline asm
	fma.rn.f32 	%f239, %f111, %f175, %f238;
	ld.shared.u16 	%rs70, [%r141+4];
	// begin inline asm
	{  cvt.f32.f16 %f176, %rs70;}

	// end inline asm
	fma.rn.f32 	%f240, %f112, %f176, %f239;
	ld.shared.u16 	%rs71, [%r141+6];
	// begin inline asm
	{  cvt.f32.f16 %f177, %rs71;}

	// end inline asm
	fma.rn.f32 	%f241, %f113, %f177, %f240;
	ld.shared.u16 	%rs72, [%r141+8];
	// begin inline asm
	{  cvt.f32.f16 %f178, %rs72;}

	// end inline asm
	fma.rn.f32 	%f242, %f114, %f178, %f241;
	ld.shared.u16 	%rs73, [%r141+10];
	// begin inline asm
	{  cvt.f32.f16 %f179, %rs73;}

	// end inline asm
	fma.rn.f32 	%f243, %f115, %f179, %f242;
	ld.shared.u16 	%rs74, [%r141+12];
	// begin inline asm
	{  cvt.f32.f16 %f180, %rs74;}

	// end inline asm
	fma.rn.f32 	%f244, %f116, %f180, %f243;
	ld.shared.u16 	%rs75, [%r141+14];
	// begin inline asm
	{  cvt.f32.f16 %f181, %rs75;}

	// end inline asm
	fma.rn.f32 	%f245, %f117, %f181, %f244;
	ld.shared.u16 	%rs76, [%r141+16];
	// begin inline asm
	{  cvt.f32.f16 %f182, %rs76;}

	// end inline asm
	fma.rn.f32 	%f246, %f118, %f182, %f245;
	ld.shared.u16 	%rs77, [%r141+18];
	// begin inline asm
	{  cvt.f32.f16 %f183, %rs77;}

	// end inline asm
	fma.rn.f32 	%f247, %f119, %f183, %f246;
	ld.shared.u16 	%rs78, [%r141+20];
	// begin inline asm
	{  cvt.f32.f16 %f184, %rs78;}

	// end inline asm
	fma.rn.f32 	%f248, %f120, %f184, %f247;
	ld.shared.u16 	%rs79, [%r141+22];
	// begin inline asm
	{  cvt.f32.f16 %f185, %rs79;}

	// end inline asm
	fma.rn.f32 	%f249, %f121, %f185, %f248;
	ld.shared.u16 	%rs80, [%r141+24];
	// begin inline asm
	{  cvt.f32.f16 %f186, %rs80;}

	// end inline asm
	fma.rn.f32 	%f250, %f122, %f186, %f249;
	ld.shared.u16 	%rs81, [%r141+26];
	// begin inline asm
	{  cvt.f32.f16 %f187, %rs81;}

	// end inline asm
	fma.rn.f32 	%f251, %f123, %f187, %f250;
	ld.shared.u16 	%rs82, [%r141+28];
	// begin inline asm
	{  cvt.f32.f16 %f188, %rs82;}

	// end inline asm
	fma.rn.f32 	%f252, %f124, %f188, %f251;
	ld.shared.u16 	%rs83, [%r141+30];
	// begin inline asm
	{  cvt.f32.f16 %f189, %rs83;}

	// end inline asm
	fma.rn.f32 	%f253, %f125, %f189, %f252;
	ld.shared.u16 	%rs84, [%r141+32];
	// begin inline asm
	{  cvt.f32.f16 %f190, %rs84;}

	// end inline asm
	fma.rn.f32 	%f254, %f126, %f190, %f253;
	ld.shared.u16 	%rs85, [%r141+34];
	// begin inline asm
	{  cvt.f32.f16 %f191, %rs85;}

	// end inline asm
	fma.rn.f32 	%f255, %f127, %f191, %f254;
	ld.shared.u16 	%rs86, [%r141+36];
	// begin inline asm
	{  cvt.f32.f16 %f192, %rs86;}

	// end inline asm
	fma.rn.f32 	%f256, %f128, %f192, %f255;
	ld.shared.u16 	%rs87, [%r141+38];
	// begin inline asm
	{  cvt.f32.f16 %f193, %rs87;}

	// end inline asm
	fma.rn.f32 	%f257, %f129, %f193, %f256;
	ld.shared.u16 	%rs88, [%r141+40];
	// begin inline asm
	{  cvt.f32.f16 %f194, %rs88;}

	// end inline asm
	fma.rn.f32 	%f258, %f130, %f194, %f257;
	ld.shared.u16 	%rs89, [%r141+42];
	// begin inline asm
	{  cvt.f32.f16 %f195, %rs89;}

	// end inline asm
	fma.rn.f32 	%f259, %f131, %f195, %f258;
	ld.shared.u16 	%rs90, [%r141+44];
	// begin inline asm
	{  cvt.f32.f16 %f196, %rs90;}

	// end inline asm
	fma.rn.f32 	%f260, %f132, %f196, %f259;
	ld.shared.u16 	%rs91, [%r141+46];
	// begin inline asm
	{  cvt.f32.f16 %f197, %rs91;}

	// end inline asm
	fma.rn.f32 	%f261, %f133, %f197, %f260;
	ld.shared.u16 	%rs92, [%r141+48];
	// begin inline asm
	{  cvt.f32.f16 %f198, %rs92;}

	// end inline asm
	fma.rn.f32 	%f262, %f134, %f198, %f261;
	ld.shared.u16 	%rs93, [%r141+50];
	// begin inline asm
	{  cvt.f32.f16 %f199, %rs93;}

	// end inline asm
	fma.rn.f32 	%f263, %f135, %f199, %f262;
	ld.shared.u16 	%rs94, [%r141+52];
	// begin inline asm
	{  cvt.f32.f16 %f200, %rs94;}

	// end inline asm
	fma.rn.f32 	%f264, %f136, %f200, %f263;
	ld.shared.u16 	%rs95, [%r141+54];
	// begin inline asm
	{  cvt.f32.f16 %f201, %rs95;}

	// end inline asm
	fma.rn.f32 	%f265, %f137, %f201, %f264;
	ld.shared.u16 	%rs96, [%r141+56];
	// begin inline asm
	{  cvt.f32.f16 %f202, %rs96;}

	// end inline asm
	fma.rn.f32 	%f266, %f138, %f202, %f265;
	ld.shared.u16 	%rs97, [%r141+58];
	// begin inline asm
	{  cvt.f32.f16 %f203, %rs97;}

	// end inline asm
	fma.rn.f32 	%f267, %f139, %f203, %f266;
	ld.shared.u16 	%rs98, [%r141+60];
	// begin inline asm
	{  cvt.f32.f16 %f204, %rs98;}

	// end inline asm
	fma.rn.f32 	%f268, %f140, %f204, %f267;
	ld.shared.u16 	%rs99, [%r141+62];
	// begin inline asm
	{  cvt.f32.f16 %f205, %rs99;}

	// end inline asm
	fma.rn.f32 	%f269, %f141, %f205, %f268;
	ld.shared.u16 	%rs100, [%r141+64];
	// begin inline asm
	{  cvt.f32.f16 %f206, %rs100;}

	// end inline asm
	fma.rn.f32 	%f270, %f142, %f206, %f269;
	ld.shared.u16 	%rs101, [%r141+66];
	// begin inline asm
	{  cvt.f32.f16 %f207, %rs101;}

	// end inline asm
	fma.rn.f32 	%f271, %f143, %f207, %f270;
	ld.shared.u16 	%rs102, [%r141+68];
	// begin inline asm
	{  cvt.f32.f16 %f208, %rs102;}

	// end inline asm
	fma.rn.f32 	%f272, %f144, %f208, %f271;
	ld.shared.u16 	%rs103, [%r141+70];
	// begin inline asm
	{  cvt.f32.f16 %f209, %rs103;}

	// end inline asm
	fma.rn.f32 	%f273, %f145, %f209, %f272;
	ld.shared.u16 	%rs104, [%r141+72];
	// begin inline asm
	{  cvt.f32.f16 %f210, %rs104;}

	// end inline asm
	fma.rn.f32 	%f274, %f146, %f210, %f273;
	ld.shared.u16 	%rs105, [%r141+74];
	// begin inline asm
	{  cvt.f32.f16 %f211, %rs105;}

	// end inline asm
	fma.rn.f32 	%f275, %f147, %f211, %f274;
	ld.shared.u16 	%rs106, [%r141+76];
	// begin inline asm
	{  cvt.f32.f16 %f212, %rs106;}

	// end inline asm
	fma.rn.f32 	%f276, %f148, %f212, %f275;
	ld.shared.u16 	%rs107, [%r141+78];
	// begin inline asm
	{  cvt.f32.f16 %f213, %rs107;}

	// end inline asm
	fma.rn.f32 	%f277, %f149, %f213, %f276;
	ld.shared.u16 	%rs108, [%r141+80];
	// begin inline asm
	{  cvt.f32.f16 %f214, %rs108;}

	// end inline asm
	fma.rn.f32 	%f278, %f150, %f214, %f277;
	ld.shared.u16 	%rs109, [%r141+82];
	// begin inline asm
	{  cvt.f32.f16 %f215, %rs109;}

	// end inline asm
	fma.rn.f32 	%f279, %f151, %f215, %f278;
	ld.shared.u16 	%rs110, [%r141+84];
	// begin inline asm
	{  cvt.f32.f16 %f216, %rs110;}

	// end inline asm
	fma.rn.f32 	%f280, %f152, %f216, %f279;
	ld.shared.u16 	%rs111, [%r141+86];
	// begin inline asm
	{  cvt.f32.f16 %f217, %rs111;}

	// end inline asm
	fma.rn.f32 	%f281, %f153, %f217, %f280;
	ld.shared.u16 	%rs112, [%r141+88];
	// begin inline asm
	{  cvt.f32.f16 %f218, %rs112;}

	// end inline asm
	fma.rn.f32 	%f282, %f154, %f218, %f281;
	ld.shared.u16 	%rs113, [%r141+90];
	// begin inline asm
	{  cvt.f32.f16 %f219, %rs113;}

	// end inline asm
	fma.rn.f32 	%f283, %f155, %f219, %f282;
	ld.shared.u16 	%rs114, [%r141+92];
	// begin inline asm
	{  cvt.f32.f16 %f220, %rs114;}

	// end inline asm
	fma.rn.f32 	%f284, %f156, %f220, %f283;
	ld.shared.u16 	%rs115, [%r141+94];
	// begin inline asm
	{  cvt.f32.f16 %f221, %rs115;}

	// end inline asm
	fma.rn.f32 	%f285, %f157, %f221, %f284;
	ld.shared.u16 	%rs116, [%r141+96];
	// begin inline asm
	{  cvt.f32.f16 %f222, %rs116;}

	// end inline asm
	fma.rn.f32 	%f286, %f158, %f222, %f285;
	ld.shared.u16 	%rs117, [%r141+98];
	// begin inline asm
	{  cvt.f32.f16 %f223, %rs117;}

	// end inline asm
	fma.rn.f32 	%f287, %f159, %f223, %f286;
	ld.shared.u16 	%rs118, [%r141+100];
	// begin inline asm
	{  cvt.f32.f16 %f224, %rs118;}

	// end inline asm
	fma.rn.f32 	%f288, %f160, %f224, %f287;
	ld.shared.u16 	%rs119, [%r141+102];
	// begin inline asm
	{  cvt.f32.f16 %f225, %rs119;}

	// end inline asm
	fma.rn.f32 	%f289, %f161, %f225, %f288;
	ld.shared.u16 	%rs120, [%r141+104];
	// begin inline asm
	{  cvt.f32.f16 %f226, %rs120;}

	// end inline asm
	fma.rn.f32 	%f290, %f162, %f226, %f289;
	ld.shared.u16 	%rs121, [%r141+106];
	// begin inline asm
	{  cvt.f32.f16 %f227, %rs121;}

	// end inline asm
	fma.rn.f32 	%f291, %f163, %f227, %f290;
	ld.shared.u16 	%rs122, [%r141+108];
	// begin inline asm
	{  cvt.f32.f16 %f228, %rs122;}

	// end inline asm
	fma.rn.f32 	%f292, %f164, %f228, %f291;
	ld.shared.u16 	%rs123, [%r141+110];
	// begin inline asm
	{  cvt.f32.f16 %f229, %rs123;}

	// end inline asm
	fma.rn.f32 	%f293, %f165, %f229, %f292;
	ld.shared.u16 	%rs124, [%r141+112];
	// begin inline asm
	{  cvt.f32.f16 %f230, %rs124;}

	// end inline asm
	fma.rn.f32 	%f294, %f166, %f230, %f293;
	ld.shared.u16 	%rs125, [%r141+114];
	// begin inline asm
	{  cvt.f32.f16 %f231, %rs125;}

	// end inline asm
	fma.rn.f32 	%f295, %f167, %f231, %f294;
	ld.shared.u16 	%rs126, [%r141+116];
	// begin inline asm
	{  cvt.f32.f16 %f232, %rs126;}

	// end inline asm
	fma.rn.f32 	%f296, %f168, %f232, %f295;
	ld.shared.u16 	%rs127, [%r141+118];
	// begin inline asm
	{  cvt.f32.f16 %f233, %rs127;}

	// end inline asm
	fma.rn.f32 	%f297, %f169, %f233, %f296;
	ld.shared.u16 	%rs128, [%r141+120];
	// begin inline asm
	{  cvt.f32.f16 %f234, %rs128;}

	// end inline asm
	fma.rn.f32 	%f298, %f170, %f234, %f297;
	ld.shared.u16 	%rs129, [%r141+122];
	// begin inline asm
	{  cvt.f32.f16 %f235, %rs129;}

	// end inline asm
	fma.rn.f32 	%f299, %f171, %f235, %f298;
	ld.shared.u16 	%rs130, [%r141+124];
	// begin inline asm
	{  cvt.f32.f16 %f236, %rs130;}

	// end inline asm
	fma.rn.f32 	%f300, %f172, %f236, %f299;
	ld.shared.u16 	%rs131, [%r141+126];
	// begin inline asm
	{  cvt.f32.f16 %f237, %rs131;}

	// end inline asm
	fma.rn.f32 	%f301, %f173, %f237, %f300;
	mul.f32 	%f302, %f578, %f301;
	shl.b32 	%r142, %r257, 8;
	mov.u32 	%r143, _ZZ29flash_attention_phase3_kernelPK6__halfS1_S1_PS_fiiiE6S_tile;
	add.s32 	%r144, %r143, %r142;
	shl.b32 	%r145, %r258, 2;
	add.s32 	%r146, %r144, %r145;
	st.shared.f32 	[%r146], %f302;
	add.s32 	%r258, %r258, 1;
	setp.lt.s32 	%p13, %r258, %r28;
	@%p13 bra 	$L__BB0_29;
$L__BB0_30:
	add.s32 	%r257, %r257, 128;
	setp.lt.s32 	%p14, %r257, %r6;
	@%p14 bra 	$L__BB0_27;
	bra.uni 	$L__BB0_23;
$L__BB0_31:
	setp.lt.s32 	%p17, %r28, 1;
	ld.local.f32 	%f589, [%rd6];
	mov.f32 	%f588, %f589;
	@%p17 bra 	$L__BB0_45;
	setp.lt.u32 	%p18, %r57, 15;
	mov.b32 	%r262, 0;
	mov.f32 	%f588, %f589;
	@%p18 bra 	$L__BB0_35;
	mov.b32 	%r260, 0;
	mov.f32 	%f588, %f589;
$L__BB0_34:
	.pragma "nounroll";
	shl.b32 	%r155, %r260, 2;
	add.s32 	%r156, %r60, %r155;
	ld.shared.f32 	%f304, [%r156];
	max.f32 	%f305, %f588, %f304;
	ld.shared.f32 	%f306, [%r156+4];
	max.f32 	%f307, %f305, %f306;
	ld.shared.f32 	%f308, [%r156+8];
	max.f32 	%f309, %f307, %f308;
	ld.shared.f32 	%f310, [%r156+12];
	max.f32 	%f311, %f309, %f310;
	ld.shared.f32 	%f312, [%r156+16];
	max.f32 	%f313, %f311, %f312;
	ld.shared.f32 	%f314, [%r156+20];
	max.f32 	%f315, %f313, %f314;
	ld.shared.f32 	%f316, [%r156+24];
	max.f32 	%f317, %f315, %f316;
	ld.shared.f32 	%f318, [%r156+28];
	max.f32 	%f319, %f317, %f318;
	ld.shared.f32 	%f320, [%r156+32];
	max.f32 	%f321, %f319, %f320;
	ld.shared.f32 	%f322, [%r156+36];
	max.f32 	%f323, %f321, %f322;
	ld.shared.f32 	%f324, [%r156+40];
	max.f32 	%f325, %f323, %f324;
	ld.shared.f32 	%f326, [%r156+44];
	max.f32 	%f327, %f325, %f326;
	ld.shared.f32 	%f328, [%r156+48];
	max.f32 	%f329, %f327, %f328;
	ld.shared.f32 	%f330, [%r156+52];
	max.f32 	%f331, %f329, %f330;
	ld.shared.f32 	%f332, [%r156+56];
	max.f32 	%f333, %f331, %f332;
	ld.shared.f32 	%f334, [%r156+60];
	max.f32 	%f588, %f333, %f334;
	add.s32 	%r260, %r260, 16;
	setp.ne.s32 	%p19, %r260, %r45;
	mov.u32 	%r262, %r45;
	@%p19 bra 	$L__BB0_34;
$L__BB0_35:
	setp.eq.s32 	%p20, %r44, 0;
	@%p20 bra 	$L__BB0_45;
	setp.lt.u32 	%p21, %r49, 7;
	@%p21 bra 	$L__BB0_38;
	shl.b32 	%r157, %r262, 2;
	add.s32 	%r158, %r60, %r157;
	ld.shared.f32 	%f336, [%r158];
	max.f32 	%f337, %f588, %f336;
	ld.shared.f32 	%f338, [%r158+4];
	max.f32 	%f339, %f337, %f338;
	ld.shared.f32 	%f340, [%r158+8];
	max.f32 	%f341, %f339, %f340;
	ld.shared.f32 	%f342, [%r158+12];
	max.f32 	%f343, %f341, %f342;
	ld.shared.f32 	%f344, [%r158+16];
	max.f32 	%f345, %f343, %f344;
	ld.shared.f32 	%f346, [%r158+20];
	max.f32 	%f347, %f345, %f346;
	ld.shared.f32 	%f348, [%r158+24];
	max.f32 	%f349, %f347, %f348;
	ld.shared.f32 	%f350, [%r158+28];
	max.f32 	%f588, %f349, %f350;
	add.s32 	%r262, %r262, 8;
$L__BB0_38:
	setp.eq.s32 	%p22, %r50, 0;
	@%p22 bra 	$L__BB0_45;
	setp.lt.u32 	%p23, %r51, 3;
	@%p23 bra 	$L__BB0_41;
	shl.b32 	%r159, %r262, 2;
	add.s32 	%r160, %r60, %r159;
	ld.shared.f32 	%f352, [%r160];
	max.f32 	%f353, %f588, %f352;
	ld.shared.f32 	%f354, [%r160+4];
	max.f32 	%f355, %f353, %f354;
	ld.shared.f32 	%f356, [%r160+8];
	max.f32 	%f357, %f355, %f356;
	ld.shared.f32 	%f358, [%r160+12];
	max.f32 	%f588, %f357, %f358;
	add.s32 	%r262, %r262, 4;
$L__BB0_41:
	setp.eq.s32 	%p24, %r46, 0;
	@%p24 bra 	$L__BB0_45;
	setp.eq.s32 	%p25, %r46, 1;
	shl.b32 	%r161, %r262, 2;
	add.s32 	%r68, %r60, %r161;
	ld.shared.f32 	%f359, [%r68];
	max.f32 	%f588, %f588, %f359;
	@%p25 bra 	$L__BB0_45;
	setp.eq.s32 	%p26, %r46, 2;
	ld.shared.f32 	%f360, [%r68+4];
	max.f32 	%f588, %f588, %f360;
	@%p26 bra 	$L__BB0_45;
	ld.shared.f32 	%f361, [%r68+8];
	max.f32 	%f588, %f588, %f361;
$L__BB0_45:
	st.shared.f32 	[%r42], %f588;
$L__BB0_46:
	sub.f32 	%f362, %f589, %f588;
	fma.rn.f32 	%f363, %f362, 0f3BBB989D, 0f3F000000;
	cvt.sat.f32.f32 	%f364, %f363;
	mov.f32 	%f365, 0f4B400001;
	mov.f32 	%f366, 0f437C0000;
	fma.rm.f32 	%f367, %f364, %f366, %f365;
	add.f32 	%f368, %f367, 0fCB40007F;
	neg.f32 	%f369, %f368;
	fma.rn.f32 	%f370, %f362, 0f3FB8AA3B, %f369;
	fma.rn.f32 	%f371, %f362, 0f32A57060, %f370;
	mov.b32 	%r162, %f367;
	shl.b32 	%r163, %r162, 23;
	mov.b32 	%f372, %r163;
	ex2.approx.ftz.f32 	%f373, %f371;
	mul.f32 	%f87, %f373, %f372;
	mov.u32 	%r165, _ZZ29flash_attention_phase3_kernelPK6__halfS1_S1_PS_fiiiE7O_accum;
	add.s32 	%r69, %r165, %r151;
	mov.u32 	%r264, %r268;
$L__BB0_47:
	shl.b32 	%r166, %r264, 2;
	add.s32 	%r167, %r69, %r166;
	ld.shared.f32 	%f374, [%r167];
	mul.f32 	%f375, %f87, %f374;
	st.shared.f32 	[%r167], %f375;
	add.s32 	%r71, %r264, 32;
	setp.lt.u32 	%p27, %r264, 32;
	mov.u32 	%r264, %r71;
	@%p27 bra 	$L__BB0_47;
	setp.ne.s32 	%p28, %r268, 0;
	mul.wide.u32 	%rd21, %r59, 4;
	add.s64 	%rd7, %rd2, %rd21;
	@%p28 bra 	$L__BB0_59;
	setp.lt.s32 	%p29, %r28, 1;
	ld.local.f32 	%f376, [%rd7];
	mul.f32 	%f596, %f87, %f376;
	@%p29 bra 	$L__BB0_58;
	setp.lt.u32 	%p30, %r57, 3;
	mov.b32 	%r267, 0;
	@%p30 bra 	$L__BB0_53;
	mov.b32 	%r265, 0;
$L__BB0_52:
	.pragma "nounroll";
	shl.b32 	%r170, %r265, 2;
	add.s32 	%r171, %r60, %r170;
	ld.shared.f32 	%f378, [%r171];
	sub.f32 	%f379, %f378, %f588;
	fma.rn.f32 	%f380, %f379, 0f3BBB989D, 0f3F000000;
	cvt.sat.f32.f32 	%f381, %f380;
	mov.f32 	%f382, 0f4B400001;
	mov.f32 	%f383, 0f437C0000;
	fma.rm.f32 	%f384, %f381, %f383, %f382;
	add.f32 	%f385, %f384, 0fCB40007F;
	neg.f32 	%f386, %f385;
	fma.rn.f32 	%f387, %f379, 0f3FB8AA3B, %f386;
	fma.rn.f32 	%f388, %f379, 0f32A57060, %f387;
	mov.b32 	%r172, %f384;
	shl.b32 	%r173, %r172, 23;
	mov.b32 	%f389, %r173;
	ex2.approx.ftz.f32 	%f390, %f388;
	fma.rn.f32 	%f391, %f390, %f389, %f596;
	ld.shared.f32 	%f392, [%r171+4];
	sub.f32 	%f393, %f392, %f588;
	fma.rn.f32 	%f394, %f393, 0f3BBB989D, 0f3F000000;
	cvt.sat.f32.f32 	%f395, %f394;
	fma.rm.f32 	%f396, %f395, %f383, %f382;
	add.f32 	%f397, %f396, 0fCB40007F;
	neg.f32 	%f398, %f397;
	fma.rn.f32 	%f399, %f393, 0f3FB8AA3B, %f398;
	fma.rn.f32 	%f400, %f393, 0f32A57060, %f399;
	mov.b32 	%r174, %f396;
	shl.b32 	%r175, %r174, 23;
	mov.b32 	%f401, %r175;
	ex2.approx.ftz.f32 	%f402, %f400;
	fma.rn.f32 	%f403, %f402, %f401, %f391;
	ld.shared.f32 	%f404, [%r171+8];
	sub.f32 	%f405, %f404, %f588;
	fma.rn.f32 	%f406, %f405, 0f3BBB989D, 0f3F000000;
	cvt.sat.f32.f32 	%f407, %f406;
	fma.rm.f32 	%f408, %f407, %f383, %f382;
	add.f32 	%f409, %f408, 0fCB40007F;
	neg.f32 	%f410, %f409;
	fma.rn.f32 	%f411, %f405, 0f3FB8AA3B, %f410;
	fma.rn.f32 	%f412, %f405, 0f32A57060, %f411;
	mov.b32 	%r176, %f408;
	shl.b32 	%r177, %r176, 23;
	mov.b32 	%f413, %r177;
	ex2.approx.ftz.f32 	%f414, %f412;
	fma.rn.f32 	%f415, %f414, %f413, %f403;
	ld.shared.f32 	%f416, [%r171+12];
	sub.f32 	%f417, %f416, %f588;
	fma.rn.f32 	%f418, %f417, 0f3BBB989D, 0f3F000000;
	cvt.sat.f32.f32 	%f419, %f418;
	fma.rm.f32 	%f420, %f419, %f383, %f382;
	add.f32 	%f421, %f420, 0fCB40007F;
	neg.f32 	%f422, %f421;
	fma.rn.f32 	%f423, %f417, 0f3FB8AA3B, %f422;
	fma.rn.f32 	%f424, %f417, 0f32A57060, %f423;
	mov.b32 	%r178, %f420;
	shl.b32 	%r179, %r178, 23;
	mov.b32 	%f425, %r179;
	ex2.approx.ftz.f32 	%f426, %f424;
	fma.rn.f32 	%f596, %f426, %f425, %f415;
	add.s32 	%r265, %r265, 4;
	setp.ne.s32 	%p31, %r265, %r47;
	mov.u32 	%r267, %r47;
	@%p31 bra 	$L__BB0_52;
$L__BB0_53:
	setp.eq.s32 	%p32, %r46, 0;
	@%p32 bra 	$L__BB0_58;
	setp.eq.s32 	%p33, %r46, 1;
	@%p33 bra 	$L__BB0_56;
	shl.b32 	%r180, %r267, 2;
	add.s32 	%r181, %r60, %r180;
	ld.shared.f32 	%f428, [%r181];
	sub.f32 	%f429, %f428, %f588;
	fma.rn.f32 	%f430, %f429, 0f3BBB989D, 0f3F000000;
	cvt.sat.f32.f32 	%f431, %f430;
	mov.f32 	%f432, 0f4B400001;
	mov.f32 	%f433, 0f437C0000;
	fma.rm.f32 	%f434, %f431, %f433, %f432;
	add.f32 	%f435, %f434, 0fCB40007F;
	neg.f32 	%f436, %f435;
	fma.rn.f32 	%f437, %f429, 0f3FB8AA3B, %f436;
	fma.rn.f32 	%f438, %f429, 0f32A57060, %f437;
	mov.b32 	%r182, %f434;
	shl.b32 	%r183, %r182, 23;
	mov.b32 	%f439, %r183;
	ex2.approx.ftz.f32 	%f440, %f438;
	fma.rn.f32 	%f441, %f440, %f439, %f596;
	ld.shared.f32 	%f442, [%r181+4];
	sub.f32 	%f443, %f442, %f588;
	fma.rn.f32 	%f444, %f443, 0f3BBB989D, 0f3F000000;
	cvt.sat.f32.f32 	%f445, %f444;
	fma.rm.f32 	%f446, %f445, %f433, %f432;
	add.f32 	%f447, %f446, 0fCB40007F;
	neg.f32 	%f448, %f447;
	fma.rn.f32 	%f449, %f443, 0f3FB8AA3B, %f448;
	fma.rn.f32 	%f450, %f443, 0f32A57060, %f449;
	mov.b32 	%r184, %f446;
	shl.b32 	%r185, %r184, 23;
	mov.b32 	%f451, %r185;
	ex2.approx.ftz.f32 	%f452, %f450;
	fma.rn.f32 	%f596, %f452, %f451, %f441;
	add.s32 	%r267, %r267, 2;
$L__BB0_56:
	setp.eq.s32 	%p34, %r48, 0;
	@%p34 bra 	$L__BB0_58;
	shl.b32 	%r186, %r267, 2;
	add.s32 	%r187, %r60, %r186;
	ld.shared.f32 	%f453, [%r187];
	sub.f32 	%f454, %f453, %f588;
	fma.rn.f32 	%f455, %f454, 0f3BBB989D, 0f3F000000;
	cvt.sat.f32.f32 	%f456, %f455;
	mov.f32 	%f457, 0f4B400001;
	mov.f32 	%f458, 0f437C0000;
	fma.rm.f32 	%f459, %f456, %f458, %f457;
	add.f32 	%f460, %f459, 0fCB40007F;
	neg.f32 	%f461, %f460;
	fma.rn.f32 	%f462, %f454, 0f3FB8AA3B, %f461;
	fma.rn.f32 	%f463, %f454, 0f32A57060, %f462;
	mov.b32 	%r188, %f459;
	shl.b32 	%r189, %r188, 23;
	mov.b32 	%f464, %r189;
	ex2.approx.ftz.f32 	%f465, %f463;
	fma.rn.f32 	%f596, %f465, %f464, %f596;
$L__BB0_58:
	st.shared.f32 	[%r43], %f596;
$L__BB0_59:
	mov.u32 	%r77, %r268;
	setp.lt.s32 	%p35, %r28, 1;
	mov.f32 	%f603, 0f00000000;
	@%p35 bra 	$L__BB0_68;
	setp.lt.u32 	%p36, %r57, 3;
	shl.b32 	%r191, %r77, 1;
	mov.u32 	%r192, _ZZ29flash_attention_phase3_kernelPK6__halfS1_S1_PS_fiiiE6V_tile;
	add.s32 	%r78, %r192, %r191;
	mov.f32 	%f603, 0f00000000;
	mov.b32 	%r271, 0;
	@%p36 bra 	$L__BB0_63;
	mov.f32 	%f603, 0f00000000;
	mov.b32 	%r269, 0;
$L__BB0_62:
	.pragma "nounroll";
	shl.b32 	%r194, %r269, 2;
	add.s32 	%r195, %r60, %r194;
	ld.shared.f32 	%f474, [%r195];
	sub.f32 	%f475, %f474, %f588;
	fma.rn.f32 	%f476, %f475, 0f3BBB989D, 0f3F000000;
	cvt.sat.f32.f32 	%f477, %f476;
	mov.f32 	%f478, 0f4B400001;
	mov.f32 	%f479, 0f437C0000;
	fma.rm.f32 	%f480, %f477, %f479, %f478;
	add.f32 	%f481, %f480, 0fCB40007F;
	neg.f32 	%f482, %f481;
	fma.rn.f32 	%f483, %f475, 0f3FB8AA3B, %f482;
	fma.rn.f32 	%f484, %f475, 0f32A57060, %f483;
	mov.b32 	%r196, %f480;
	shl.b32 	%r197, %r196, 23;
	mov.b32 	%f485, %r197;
	ex2.approx.ftz.f32 	%f486, %f484;
	mul.f32 	%f487, %f486, %f485;
	shl.b32 	%r198, %r269, 7;
	add.s32 	%r199, %r78, %r198;
	ld.shared.u16 	%rs132, [%r199];
	// begin inline asm
	{  cvt.f32.f16 %f470, %rs132;}

	// end inline asm
	fma.rn.f32 	%f488, %f470, %f487, %f603;
	ld.shared.f32 	%f489, [%r195+4];
	sub.f32 	%f490, %f489, %f588;
	fma.rn.f32 	%f491, %f490, 0f3BBB989D, 0f3F000000;
	cvt.sat.f32.f32 	%f492, %f491;
	fma.rm.f32 	%f493, %f492, %f479, %f478;
	add.f32 	%f494, %f493, 0fCB40007F;
	neg.f32 	%f495, %f494;
	fma.rn.f32 	%f496, %f490, 0f3FB8AA3B, %f495;
	fma.rn.f32 	%f497, %f490, 0f32A57060, %f496;
	mov.b32 	%r200, %f493;
	shl.b32 	%r201, %r200, 23;
	mov.b32 	%f498, %r201;
	ex2.approx.ftz.f32 	%f499, %f497;
	mul.f32 	%f500, %f499, %f498;
	ld.shared.u16 	%rs133, [%r199+128];
	// begin inline asm
	{  cvt.f32.f16 %f471, %rs133;}

	// end inline asm
	fma.rn.f32 	%f501, %f471, %f500, %f488;
	ld.shared.f32 	%f502, [%r195+8];
	sub.f32 	%f503, %f502, %f588;
	fma.rn.f32 	%f504, %f503, 0f3BBB989D, 0f3F000000;
	cvt.sat.f32.f32 	%f505, %f504;
	fma.rm.f32 	%f506, %f505, %f479, %f478;
	add.f32 	%f507, %f506, 0fCB40007F;
	neg.f32 	%f508, %f507;
	fma.rn.f32 	%f509, %f503, 0f3FB8AA3B, %f508;
	fma.rn.f32 	%f510, %f503, 0f32A57060, %f509;
	mov.b32 	%r202, %f506;
	shl.b32 	%r203, %r202, 23;
	mov.b32 	%f511, %r203;
	ex2.approx.ftz.f32 	%f512, %f510;
	mul.f32 	%f513, %f512, %f511;
	ld.shared.u16 	%rs134, [%r199+256];
	// begin inline asm
	{  cvt.f32.f16 %f472, %rs134;}

	// end inline asm
	fma.rn.f32 	%f514, %f472, %f513, %f501;
	ld.shared.f32 	%f515, [%r195+12];
	sub.f32 	%f516, %f515, %f588;
	fma.rn.f32 	%f517, %f516, 0f3BBB989D, 0f3F000000;
	cvt.sat.f32.f32 	%f518, %f517;
	fma.rm.f32 	%f519, %f518, %f479, %f478;
	add.f32 	%f520, %f519, 0fCB40007F;
	neg.f32 	%f521, %f520;
	fma.rn.f32 	%f522, %f516, 0f3FB8AA3B, %f521;
	fma.rn.f32 	%f523, %f516, 0f32A57060, %f522;
	mov.b32 	%r204, %f519;
	shl.b32 	%r205, %r204, 23;
	mov.b32 	%f524, %r205;
	ex2.approx.ftz.f32 	%f525, %f523;
	mul.f32 	%f526, %f525, %f524;
	ld.shared.u16 	%rs135, [%r199+384];
	// begin inline asm
	{  cvt.f32.f16 %f473, %rs135;}

	// end inline asm
	fma.rn.f32 	%f603, %f473, %f526, %f514;
	add.s32 	%r269, %r269, 4;
	setp.ne.s32 	%p37, %r269, %r47;
	mov.u32 	%r271, %r47;
	@%p37 bra 	$L__BB0_62;
$L__BB0_63:
	setp.eq.s32 	%p38, %r46, 0;
	@%p38 bra 	$L__BB0_68;
	setp.eq.s32 	%p39, %r46, 1;
	@%p39 bra 	$L__BB0_66;
	shl.b32 	%r206, %r271, 2;
	add.s32 	%r207, %r60, %r206;
	ld.shared.f32 	%f530, [%r207];
	sub.f32 	%f531, %f530, %f588;
	fma.rn.f32 	%f532, %f531, 0f3BBB989D, 0f3F000000;
	cvt.sat.f32.f32 	%f533, %f532;
	mov.f32 	%f534, 0f4B400001;
	mov.f32 	%f535, 0f437C0000;
	fma.rm.f32 	%f536, %f533, %f535, %f534;
	add.f32 	%f537, %f536, 0fCB40007F;
	neg.f32 	%f538, %f537;
	fma.rn.f32 	%f539, %f531, 0f3FB8AA3B, %f538;
	fma.rn.f32 	%f540, %f531, 0f32A57060, %f539;
	mov.b32 	%r208, %f536;
	shl.b32 	%r209, %r208, 23;
	mov.b32 	%f541, %r209;
	ex2.approx.ftz.f32 	%f542, %f540;
	mul.f32 	%f543, %f542, %f541;
	shl.b32 	%r210, %r271, 7;
	add.s32 	%r211, %r78, %r210;
	ld.shared.u16 	%rs136, [%r211];
	// begin inline asm
	{  cvt.f32.f16 %f528, %rs136;}

	// end inline asm
	fma.rn.f32 	%f544, %f528, %f543, %f603;
	ld.shared.f32 	%f545, [%r207+4];
	sub.f32 	%f546, %f545, %f588;
	fma.rn.f32 	%f547, %f546, 0f3BBB989D, 0f3F000000;
	cvt.sat.f32.f32 	%f548, %f547;
	fma.rm.f32 	%f549, %f548, %f535, %f534;
	add.f32 	%f550, %f549, 0fCB40007F;
	neg.f32 	%f551, %f550;
	fma.rn.f32 	%f552, %f546, 0f3FB8AA3B, %f551;
	fma.rn.f32 	%f553, %f546, 0f32A57060, %f552;
	mov.b32 	%r212, %f549;
	shl.b32 	%r213, %r212, 23;
	mov.b32 	%f554, %r213;
	ex2.approx.ftz.f32 	%f555, %f553;
	mul.f32 	%f556, %f555, %f554;
	ld.shared.u16 	%rs137, [%r211+128];
	// begin inline asm
	{  cvt.f32.f16 %f529, %rs137;}

	// end inline asm
	fma.rn.f32 	%f603, %f529, %f556, %f544;
	add.s32 	%r271, %r271, 2;
$L__BB0_66:
	setp.eq.s32 	%p40, %r48, 0;
	@%p40 bra 	$L__BB0_68;
	shl.b32 	%r214, %r271, 2;
	add.s32 	%r215, %r60, %r214;
	ld.shared.f32 	%f558, [%r215];
	sub.f32 	%f559, %f558, %f588;
	fma.rn.f32 	%f560, %f559, 0f3BBB989D, 0f3F000000;
	cvt.sat.f32.f32 	%f561, %f560;
	mov.f32 	%f562, 0f4B400001;
	mov.f32 	%f563, 0f437C0000;
	fma.rm.f32 	%f564, %f561, %f563, %f562;
	add.f32 	%f565, %f564, 0fCB40007F;
	neg.f32 	%f566, %f565;
	fma.rn.f32 	%f567, %f559, 0f3FB8AA3B, %f566;
	fma.rn.f32 	%f568, %f559, 0f32A57060, %f567;
	mov.b32 	%r216, %f564;
	shl.b32 	%r217, %r216, 23;
	mov.b32 	%f569, %r217;
	ex2.approx.ftz.f32 	%f570, %f568;
	mul.f32 	%f571, %f570, %f569;
	shl.b32 	%r218, %r271, 7;
	add.s32 	%r219, %r78, %r218;
	ld.shared.u16 	%rs138, [%r219];
	// begin inline asm
	{  cvt.f32.f16 %f557, %rs138;}

	// end inline asm
	fma.rn.f32 	%f603, %f557, %f571, %f603;
$L__BB0_68:
	shl.b32 	%r220, %r77, 2;
	add.s32 	%r221, %r69, %r220;
	ld.shared.f32 	%f572, [%r221];
	add.f32 	%f573, %f603, %f572;
	st.shared.f32 	[%r221], %f573;
	add.s32 	%r268, %r77, 32;
	setp.lt.u32 	%p41, %r77, 32;
	@%p41 bra 	$L__BB0_59;
	st.local.f32 	[%rd6], %f588;
	st.local.f32 	[%rd7], %f596;
	add.s32 	%r259, %r259, 4;
	setp.lt.s32 	%p42, %r259, %r6;
	@%p42 bra 	$L__BB0_25;
$L__BB0_70:
	ld.param.u32 	%r248, [_Z29flash_attention_phase3_kernelPK6__halfS1_S1_PS_fiii_param_7];
	bar.sync 	0;
	add.s32 	%r254, %r254, 1;
	add.s32 	%r222, %r248, 63;
	shr.u32 	%r223, %r222, 6;
	setp.eq.s32 	%p43, %r254, %r223;
	@%p43 bra 	$L__BB0_16;
	bra.uni 	$L__BB0_11;

}


// ===== COMPILED SASS (sm_100) =====

	.target	sm_100

	.elftype	@"ET_EXEC"


//--------------------- .note.nv.tkinfo           --------------------------
	.section	.note.nv.tkinfo,"",@"SHT_NOTE"
	.sectionflags	@"SHF_NOTE_NV_TKINFO"
	.tkinfo
        /*0018*/ 	.word	0x00000002
        /*0030*/ 	.string	""
        /*0030*/ 	.string	"ptxas"
        /*0030*/ 	.string	"Cuda compilation tools, release 13.0, V13.0.88"
        /*0030*/ 	.string	"Build cuda_13.0.r13.0/compiler.36424714_0"
        /*0030*/ 	.string	"-arch sm_100 -m 64 "



//--------------------- .note.nv.cuinfo           --------------------------
	.section	.note.nv.cuinfo,"",@"SHT_NOTE"
	.sectionflags	@"SHF_NOTE_NV_CUINFO"
        /*0018*/ 	.short	0x0002
        /*001a*/ 	.short	0x0064
        /*001c*/ 	.short	0x0082
	.zero		2


//--------------------- .nv.info                  --------------------------
	.section	.nv.info,"",@"SHT_CUDA_INFO"
	.align	4


	//----- nvinfo : EIATTR_REGCOUNT
	.align		4
        /*0000*/ 	.byte	0x04, 0x2f
        /*0002*/ 	.short	(.L_1 - .L_0)
	.align		4
.L_0:
        /*0004*/ 	.word	index@(_Z29flash_attention_phase3_kernelPK6__halfS1_S1_PS_fiii)
        /*0008*/ 	.word	0x0000004e


	//----- nvinfo : EIATTR_FRAME_SIZE
	.align		4
.L_1:
        /*000c*/ 	.byte	0x04, 0x11
        /*000e*/ 	.short	(.L_3 - .L_2)
	.align		4
.L_2:
        /*0010*/ 	.word	index@($__internal_0_$__cuda_sm20_rcp_rn_f32_slowpath)
        /*0014*/ 	.word	0x00000048


	//----- nvinfo : EIATTR_FRAME_SIZE
	.align		4
.L_3:
        /*0018*/ 	.byte	0x04, 0x11
        /*001a*/ 	.short	(.L_5 - .L_4)
	.align		4
.L_4:
        /*001c*/ 	.word	index@(_Z29flash_attention_phase3_kernelPK6__halfS1_S1_PS_fiii)
        /*0020*/ 	.word	0x00000048


	//----- nvinfo : EIATTR_MIN_STACK_SIZE
	.align		4
.L_5:
        /*0024*/ 	.byte	0x04, 0x12
        /*0026*/ 	.short	(.L_7 - .L_6)
	.align		4
.L_6:
        /*0028*/ 	.word	index@(_Z29flash_attention_phase3_kernelPK6__halfS1_S1_PS_fiii)
        /*002c*/ 	.word	0x00000048
.L_7:


//--------------------- .nv.compat                --------------------------
	.section	.nv.compat,"",@"SHT_CUDA_COMPAT_INFO"
	.align	4
        /*0000*/ 	.byte	0x02, 0x09, 0x00, 0x00, 0x02, 0x02, 0x01, 0x00, 0x02, 0x05, 0x05, 0x00, 0x03, 0x07, 0x01, 0x01
        /*0010*/ 	.byte	0x02, 0x03, 0x00, 0x00, 0x02, 0x06, 0x01, 0x00, 0x04, 0x0b, 0x08, 0x00, 0x09, 0x00, 0x00, 0x00
        /*0020*/ 	.byte	0x00, 0x00, 0x00, 0x00


//--------------------- .nv.info._Z29flash_attention_phase3_kernelPK6__halfS1_S1_PS_fiii --------------------------
	.section	.nv.info._Z29flash_attention_phase3_kernelPK6__halfS1_S1_PS_fiii,"",@"SHT_CUDA_INFO"
	.sectionflags	@""
	.align	4


	//----- nvinfo : EIATTR_CUDA_API_VERSION
	.align		4
        /*0000*/ 	.byte	0x04, 0x37
        /*0002*/ 	.short	(.L_9 - .L_8)
.L_8:
        /*0004*/ 	.word	0x00000082


	//----- nvinfo : EIATTR_KPARAM_INFO
	.align		4
.L_9:
        /*0008*/ 	.byte	0x04, 0x17
        /*000a*/ 	.short	(.L_11 - .L_10)
.L_10:
        /*000c*/ 	.word	0x00000000
        /*0010*/ 	.short	0x0007
        /*0012*/ 	.short	0x002c
        /*0014*/ 	.byte	0x00, 0xf0, 0x11, 0x00


	//----- nvinfo : EIATTR_KPARAM_INFO
	.align		4
.L_11:
        /*0018*/ 	.byte	0x04, 0x17
        /*001a*/ 	.short	(.L_13 - .L_12)
.L_12:
        /*001c*/ 	.word	0x00000000
        /*0020*/ 	.short	0x0006
        /*0022*/ 	.short	0x0028
        /*0024*/ 	.byte	0x00, 0xf0, 0x11, 0x00


	//----- nvinfo : EIATTR_KPARAM_INFO
	.align		4
.L_13:
        /*0028*/ 	.byte	0x04, 0x17
        /*002a*/ 	.short	(.L_15 - .L_14)
.L_14:
        /*002c*/ 	.word	0x00000000
        /*0030*/ 	.short	0x0005
        /*0032*/ 	.short	0x0024
        /*0034*/ 	.byte	0x00, 0xf0, 0x11, 0x00


	//----- nvinfo : EIATTR_KPARAM_INFO
	.align		4
.L_15:
        /*0038*/ 	.byte	0x04, 0x17
        /*003a*/ 	.short	(.L_17 - .L_16)
.L_16:
        /*003c*/ 	.word	0x00000000
        /*0040*/ 	.short	0x0004
        /*0042*/ 	.short	0x0020
        /*0044*/ 	.byte	0x00, 0xf0, 0x11, 0x00


	//----- nvinfo : EIATTR_KPARAM_INFO
	.align		4
.L_17:
        /*0048*/ 	.byte	0x04, 0x17
        /*004a*/ 	.short	(.L_19 - .L_18)
.L_18:
        /*004c*/ 	.word	0x00000000
        /*0050*/ 	.short	0x0003
        /*0052*/ 	.short	0x0018
        /*0054*/ 	.byte	0x00, 0xf5, 0x21, 0x00


	//----- nvinfo : EIATTR_KPARAM_INFO
	.align		4
.L_19:
        /*0058*/ 	.byte	0x04, 0x17
        /*005a*/ 	.short	(.L_21 - .L_20)
.L_20:
        /*005c*/ 	.word	0x00000000
        /*0060*/ 	.short	0x0002
        /*0062*/ 	.short	0x0010
        /*0064*/ 	.byte	0x00, 0xf5, 0x21, 0x00


	//----- nvinfo : EIATTR_KPARAM_INFO
	.align		4
.L_21:
        /*0068*/ 	.byte	0x04, 0x17
        /*006a*/ 	.short	(.L_23 - .L_22)
.L_22:
        /*006c*/ 	.word	0x00000000
        /*0070*/ 	.short	0x0001
        /*0072*/ 	.short	0x0008
        /*0074*/ 	.byte	0x00, 0xf5, 0x21, 0x00


	//----- nvinfo : EIATTR_KPARAM_INFO
	.align		4
.L_23:
        /*0078*/ 	.byte	0x04, 0x17
        /*007a*/ 	.short	(.L_25 - .L_24)
.L_24:
        /*007c*/ 	.word	0x00000000
        /*0080*/ 	.short	0x0000
        /*0082*/ 	.short	0x0000
        /*0084*/ 	.byte	0x00, 0xf5, 0x21, 0x00


	//----- nvinfo : EIATTR_SPARSE_MMA_MASK
	.align		4
.L_25:
        /*0088*/ 	.byte	0x03, 0x50
        /*008a*/ 	.short	0x0000


	//----- nvinfo : EIATTR_MAXREG_COUNT
	.align		4
        /*008c*/ 	.byte	0x03, 0x1b
        /*008e*/ 	.short	0x00ff


	//----- nvinfo : EIATTR_NUM_BARRIERS
	.align		4
        /*0090*/ 	.byte	0x02, 0x4c
        /*0092*/ 	.byte	0x01
	.zero		1


	//----- nvinfo : EIATTR_MERCURY_ISA_VERSION
	.align		4
        /*0094*/ 	.byte	0x03, 0x5f
        /*0096*/ 	.short	0x0101


	//----- nvinfo : EIATTR_VRC_CTA_INIT_COUNT
	.align		4
        /*0098*/ 	.byte	0x02, 0x4a
	.zero		1
	.zero		1


	//----- nvinfo : EIATTR_EXIT_INSTR_OFFSETS
	.align		4
        /*009c*/ 	.byte	0x04, 0x1c
        /*009e*/ 	.short	(.L_27 - .L_26)


	//   ....[0]....
.L_26:
        /*00a0*/ 	.word	0x000000b0


	//   ....[1]....
        /*00a4*/ 	.word	0x00003060


	//   ....[2]....
        /*00a8*/ 	.word	0x000033e0


	//----- nvinfo : EIATTR_CRS_STACK_SIZE
	.align		4
.L_27:
        /*00ac*/ 	.byte	0x04, 0x1e
        /*00ae*/ 	.short	(.L_29 - .L_28)
.L_28:
        /*00b0*/ 	.word	0x00000000


	//----- nvinfo : EIATTR_CBANK_PARAM_SIZE
	.align		4
.L_29:
        /*00b4*/ 	.byte	0x03, 0x19
        /*00b6*/ 	.short	0x0030


	//----- nvinfo : EIATTR_PARAM_CBANK
	.align		4
        /*00b8*/ 	.byte	0x04, 0x0a
        /*00ba*/ 	.short	(.L_31 - .L_30)
	.align		4
.L_30:
        /*00bc*/ 	.word	index@(.nv.constant0._Z29flash_attention_phase3_kernelPK6__halfS1_S1_PS_fiii)
        /*00c0*/ 	.short	0x0380
        /*00c2*/ 	.short	0x0030


	//----- nvinfo : EIATTR_SW_WAR
	.align		4
.L_31:
        /*00c4*/ 	.byte	0x04, 0x36
        /*00c6*/ 	.short	(.L_33 - .L_32)
.L_32:
        /*00c8*/ 	.word	0x00000008
.L_33:


//--------------------- .nv.callgraph             --------------------------
	.section	.nv.callgraph,"",@"SHT_CUDA_CALLGRAPH"
	.align	4
	.sectionentsize	8
	.align		4
        /*0000*/ 	.word	0x00000000
	.align		4
        /*0004*/ 	.word	0xffffffff
	.align		4
        /*0008*/ 	.word	0x00000000
	.align		4
        /*000c*/ 	.word	0xfffffffe
	.align		4
        /*0010*/ 	.word	0x00000000
	.align		4
        /*0014*/ 	.word	0xfffffffd
	.align		4
        /*0018*/ 	.word	0x00000000
	.align		4
        /*001c*/ 	.word	0xfffffffc


//--------------------- .text._Z29flash_attention_phase3_kernelPK6__halfS1_S1_PS_fiii --------------------------
	.section	.text._Z29flash_attention_phase3_kernelPK6__halfS1_S1_PS_fiii,"ax",@progbits
	.align	128
        .global         _Z29flash_attention_phase3_kernelPK6__halfS1_S1_PS_fiii
        .type           _Z29flash_attention_phase3_kernelPK6__halfS1_S1_PS_fiii,@function
        .size           _Z29flash_attention_phase3_kernelPK6__halfS1_S1_PS_fiii,(.L_x_56 - _Z29flash_attention_phase3_kernelPK6__halfS1_S1_PS_fiii)
        .other          _Z29flash_attention_phase3_kernelPK6__halfS1_S1_PS_fiii,@"STO_CUDA_ENTRY STV_DEFAULT"
_Z29flash_attention_phase3_kernelPK6__halfS1_S1_PS_fiii:
.text._Z29flash_attention_phase3_kernelPK6__halfS1_S1_PS_fiii:
[----:B------:R-:W0:Y:S08]  /*0000*/  LDC R1, c[0x0][0x37c] ;  /* 0x0000df00ff017b82 */ /* 0x000e300000000800 */
[----:B------:R-:W1:Y:S01]  /*0010*/  S2UR UR4, SR_CTAID.X ;  /* 0x00000000000479c3 */ /* 0x000e620000002500 */
[----:B0-----:R-:W-:-:S04]  /*0020*/  IADD3 R1, PT, PT, R1, -0x48, RZ ;  /* 0xffffffb801017810 */ /* 0x001fc80007ffe0ff */
[----:B------:R-:W-:-:S03]  /*0030*/  R2UR UR8, R1 ;  /* 0x00000000010872ca */ /* 0x000fc600000e0000 */
[----:B------:R-:W0:Y:S01]  /*0040*/  LDC R9, c[0x0][0x3ac] ;  /* 0x0000eb00ff097b82 */ /* 0x000e220000000800 */
[----:B-1----:R-:W-:-:S06]  /*0050*/  USHF.L.U32 UR4, UR4, 0x5, URZ ;  /* 0x0000000504047899 */ /* 0x002fcc00080006ff */
[----:B------:R-:W-:-:S04]  /*0060*/  MOV R4, UR4 ;  /* 0x0000000400047c02 */ /* 0x000fc80008000f00 */
[----:B0-----:R-:W-:-:S04]  /*0070*/  VIADDMNMX R0, R4, 0x20, R9, PT ;  /* 0x0000002004007846 */ /* 0x001fc80003800109 */
[----:B------:R-:W-:-:S13]  /*0080*/  R2UR UR5, R0 ;  /* 0x00000000000572ca */ /* 0x000fda00000e0000 */
[----:B------:R-:W-:-:S06]  /*0090*/  UIADD3 UR5, UPT, UPT, -UR4, UR5, URZ ;  /* 0x0000000504057290 */ /* 0x000fcc000fffe1ff */
[----:B------:R-:W-:-:S13]  /*00a0*/  ISETP.NE.AND P0, PT, RZ, UR5, PT ;  /* 0x00000005ff007c0c */ /* 0x000fda000bf05270 */
[----:B------:R-:W-:Y:S05]  /*00b0*/  @!P0 EXIT ;  /* 0x000000000000894d */ /* 0x000fea0003800000 */
[----:B------:R-:W0:Y:S01]  /*00c0*/  S2R R2, SR_TID.X ;  /* 0x0000000000027919 */ /* 0x000e220000002100 */
[----:B------:R-:W1:Y:S01]  /*00d0*/  LDCU.64 UR14, c[0x0][0x358] ;  /* 0x00006b00ff0e77ac */ /* 0x000e620008000a00 */
[----:B------:R-:W-:Y:S01]  /*00e0*/  BSSY.RECONVERGENT B0, `(.L_x_0) ;  /* 0x0000022000007945 */ /* 0x000fe20003800200 */
[----:B------:R-:W-:Y:S01]  /*00f0*/  UIADD3 UR8, UPT, UPT, UR8, 0x24, URZ ;  /* 0x0000002408087890 */ /* 0x000fe2000fffe0ff */
[----:B0-----:R-:W-:Y:S02]  /*0100*/  SHF.R.U32.HI R3, RZ, 0x5, R2 ;  /* 0x00000005ff037819 */ /* 0x001fe40000011602 */
[----:B------:R-:W-:Y:S02]  /*0110*/  LOP3.LUT R0, R2, 0x1f, RZ, 0xc0, !PT ;  /* 0x0000001f02007812 */ /* 0x000fe400078ec0ff */
[----:B------:R-:W-:-:S13]  /*0120*/  ISETP.GE.AND P0, PT, R3, UR5, PT ;  /* 0x0000000503007c0c */ /* 0x000fda000bf06270 */
[----:B-1----:R-:W-:Y:S05]  /*0130*/  @P0 BRA `(.L_x_1) ;  /* 0x0000000000700947 */ /* 0x002fea0003800000 */
[----:B------:R-:W0:Y:S01]  /*0140*/  S2UR UR4, SR_CTAID.Z ;  /* 0x00000000000479c3 */ /* 0x000e220000002700 */
[----:B------:R-:W0:Y:S01]  /*0150*/  LDCU UR6, c[0x0][0x3a8] ;  /* 0x00007500ff0677ac */ /* 0x000e220008000800 */
[----:B------:R-:W-:-:S06]  /*0160*/  MOV R10, R3 ;  /* 0x00000003000a7202 */ /* 0x000fcc0000000f00 */
[----:B------:R-:W1:Y:S01]  /*0170*/  S2UR UR7, SR_CTAID.Y ;  /* 0x00000000000779c3 */ /* 0x000e620000002600 */
[----:B0-----:R-:W-:Y:S01]  /*0180*/  UIMAD UR4, UR4, UR6, URZ ;  /* 0x00000006040472a4 */ /* 0x001fe2000f8e02ff */
[----:B-1----:R-:W-:-:S05]  /*0190*/  IMAD R8, R9, UR7, RZ ;  /* 0x0000000709087c24 */ /* 0x002fca000f8e02ff */
[----:B------:R-:W-:-:S07]  /*01a0*/  IMAD R9, R9, UR4, R4 ;  /* 0x0000000409097c24 */ /* 0x000fce000f8e0204 */
.L_x_4:
[----:B0-----:R-:W0:Y:S01]  /*01b0*/  S2UR UR6, SR_CgaCtaId ;  /* 0x00000000000679c3 */ /* 0x001e220000008800 */
[----:B------:R-:W-:Y:S01]  /*01c0*/  UMOV UR4, 0x400 ;  /* 0x0000040000047882 */ /* 0x000fe20000000000 */
[----:B------:R-:W-:Y:S01]  /*01d0*/  IADD3 R4, PT, PT, R8, R9, R10 ;  /* 0x0000000908047210 */ /* 0x000fe20007ffe00a */
[----:B------:R-:W-:Y:S01]  /*01e0*/  BSSY.RECONVERGENT B1, `(.L_x_2) ;  /* 0x0000010000017945 */ /* 0x000fe20003800200 */
[----:B------:R-:W-:Y:S02]  /*01f0*/  MOV R11, R0 ;  /* 0x00000000000b7202 */ /* 0x000fe40000000f00 */
[----:B------:R-:W-:Y:S02]  /*0200*/  SHF.L.U32 R14, R4, 0x6, RZ ;  /* 0x00000006040e7819 */ /* 0x000fe400000006ff */
[----:B------:R-:W1:Y:S01]  /*0210*/  LDC.64 R6, c[0x0][0x380] ;  /* 0x0000e000ff067b82 */ /* 0x000e620000000a00 */
[----:B0-----:R-:W-:-:S06]  /*0220*/  ULEA UR4, UR6, UR4, 0x18 ;  /* 0x0000000406047291 */ /* 0x001fcc000f8ec0ff */
[C---:B------:R-:W-:Y:S02]  /*0230*/  LEA R16, R10.reuse, UR4, 0x7 ;  /* 0x000000040a107c11 */ /* 0x040fe4000f8e38ff */
[----:B------:R-:W-:-:S04]  /*0240*/  IADD3 R10, PT, PT, R10, 0x4, RZ ;  /* 0x000000040a0a7810 */ /* 0x000fc80007ffe0ff */
[----:B------:R-:W-:-:S13]  /*0250*/  ISETP.GE.AND P1, PT, R10, UR5, PT ;  /* 0x000000050a007c0c */ /* 0x000fda000bf26270 */
.L_x_3:
[----:B0-----:R-:W-:-:S05]  /*0260*/  IADD3 R5, PT, PT, R14, R11, RZ ;  /* 0x0000000b0e057210 */ /* 0x001fca0007ffe0ff */
[----:B-1----:R-:W-:-:S06]  /*0270*/  IMAD.WIDE R4, R5, 0x2, R6 ;  /* 0x0000000205047825 */ /* 0x002fcc00078e0206 */
[----:B------:R-:W2:Y:S01]  /*0280*/  LDG.E.U16.CONSTANT R5, desc[UR14][R4.64] ;  /* 0x0000000e04057981 */ /* 0x000ea2000c1e9500 */
[C---:B------:R-:W-:Y:S02]  /*0290*/  LEA R12, R11.reuse, R16, 0x1 ;  /* 0x000000100b0c7211 */ /* 0x040fe400078e08ff */
[C---:B------:R-:W-:Y:S02]  /*02a0*/  ISETP.GE.U32.AND P0, PT, R11.reuse, 0x20, PT ;  /* 0x000000200b00780c */ /* 0x040fe40003f06070 */
[----:B------:R-:W-:Y:S01]  /*02b0*/  IADD3 R11, PT, PT, R11, 0x20, RZ ;  /* 0x000000200b0b7810 */ /* 0x000fe20007ffe0ff */
[----:B--2---:R0:W-:Y:S10]  /*02c0*/  STS.U16 [R12], R5 ;  /* 0x000000050c007388 */ /* 0x0041f40000000400 */
[----:B------:R-:W-:Y:S05]  /*02d0*/  @!P0 BRA `(.L_x_3) ;  /* 0xfffffffc00e08947 */ /* 0x000fea000383ffff */
[----:B------:R-:W-:Y:S05]  /*02e0*/  BSYNC.RECONVERGENT B1 ;  /* 0x0000000000017941 */ /* 0x000fea0003800200 */
.L_x_2:
[----:B------:R-:W-:Y:S05]  /*02f0*/  @!P1 BRA `(.L_x_4) ;  /* 0xfffffffc00ac9947 */ /* 0x000fea000383ffff */
.L_x_1:
[----:B------:R-:W-:Y:S05]  /*0300*/  BSYNC.RECONVERGENT B0 ;  /* 0x0000000000007941 */ /* 0x000fea0003800200 */
.L_x_0:
[----:B------:R-:W-:Y:S01]  /*0310*/  BSSY.RECONVERGENT B0, `(.L_x_5) ;  /* 0x0000011000007945 */ /* 0x000fe20003800200 */
.L_x_8:
[----:B------:R-:W1:Y:S01]  /*0320*/  S2UR UR6, SR_CgaCtaId ;  /* 0x00000000000679c3 */ /* 0x000e620000008800 */
[----:B------:R-:W-:Y:S01]  /*0330*/  UMOV UR4, 0x400 ;  /* 0x0000040000047882 */ /* 0x000fe20000000000 */
[----:B------:R-:W-:Y:S01]  /*0340*/  BSSY.RECONVERGENT B1, `(.L_x_6) ;  /* 0x000000a000017945 */ /* 0x000fe20003800200 */
[----:B------:R-:W-:Y:S01]  /*0350*/  UIADD3 UR4, UPT, UPT, UR4, 0x7000, URZ ;  /* 0x0000700004047890 */ /* 0x000fe2000fffe0ff */
[----:B------:R-:W-:-:S03]  /*0360*/  MOV R4, R0 ;  /* 0x0000000000047202 */ /* 0x000fc60000000f00 */
[----:B-1----:R-:W-:-:S06]  /*0370*/  ULEA UR4, UR6, UR4, 0x18 ;  /* 0x0000000406047291 */ /* 0x002fcc000f8ec0ff */
[----:B------:R-:W-:-:S07]  /*0380*/  LEA R7, R3, UR4, 0x8 ;  /* 0x0000000403077c11 */ /* 0x000fce000f8e40ff */
.L_x_7:
[C---:B0-----:R-:W-:Y:S02]  /*0390*/  LEA R5, R4.reuse, R7, 0x2 ;  /* 0x0000000704057211 */ /* 0x041fe400078e10ff */
[C---:B------:R-:W-:Y:S02]  /*03a0*/  ISETP.GE.U32.AND P0, PT, R4.reuse, 0x20, PT ;  /* 0x000000200400780c */ /* 0x040fe40003f06070 */
[----:B------:R-:W-:Y:S01]  /*03b0*/  IADD3 R4, PT, PT, R4, 0x20, RZ ;  /* 0x0000002004047810 */ /* 0x000fe20007ffe0ff */
[----:B------:R1:W-:Y:S10]  /*03c0*/  STS [R5], RZ ;  /* 0x000000ff05007388 */ /* 0x0003f40000000800 */
[----:B-1----:R-:W-:Y:S05]  /*03d0*/  @!P0 BRA `(.L_x_7) ;  /* 0xfffffffc00ec8947 */ /* 0x002fea000383ffff */
[----:B------:R-:W-:Y:S05]  /*03e0*/  BSYNC.RECONVERGENT B1 ;  /* 0x0000000000017941 */ /* 0x000fea0003800200 */
.L_x_6:
[C---:B------:R-:W-:Y:S02]  /*03f0*/  ISETP.GE.U32.AND P0, PT, R3.reuse, 0x1c, PT ;  /* 0x0000001c0300780c */ /* 0x040fe40003f06070 */
[----:B------:R-:W-:-:S11]  /*0400*/  IADD3 R3, PT, PT, R3, 0x4, RZ ;  /* 0x0000000403037810 */ /* 0x000fd60007ffe0ff */
[----:B------:R-:W-:Y:S05]  /*0410*/  @!P0 BRA `(.L_x_8) ;  /* 0xfffffffc00c08947 */ /* 0x000fea000383ffff */
[----:B------:R-:W-:Y:S05]  /*0420*/  BSYNC.RECONVERGENT B0 ;  /* 0x0000000000007941 */ /* 0x000fea0003800200 */
.L_x_5:
[----:B------:R-:W0:Y:S01]  /*0430*/  LDCU UR7, c[0x0][0x3ac] ;  /* 0x00007580ff0777ac */ /* 0x000e220008000800 */
[----:B------:R-:W-:Y:S01]  /*0440*/  MOV R0, 0xff7fffff ;  /* 0xff7fffff00007802 */ /* 0x000fe20000000f00 */
[----:B------:R1:W-:Y:S04]  /*0450*/  STL [R1+0x24], RZ ;  /* 0x000024ff01007387 */ /* 0x0003e80000100800 */
[----:B------:R1:W-:Y:S04]  /*0460*/  STL [R1], R0 ;  /* 0x0000000001007387 */ /* 0x0003e80000100800 */
[----:B------:R1:W-:Y:S04]  /*0470*/  STL [R1+0x4], R0 ;  /* 0x0000040001007387 */ /* 0x0003e80000100800 */
[----:B------:R1:W-:Y:S04]  /*0480*/  STL [R1+0x8], R0 ;  /* 0x0000080001007387 */ /* 0x0003e80000100800 */
[----:B------:R1:W-:Y:S01]  /*0490*/  STL [R1+0xc], R0 ;  /* 0x00000c0001007387 */ /* 0x0003e20000100800 */
[----:B0-----:R-:W-:-:S03]  /*04a0*/  UISETP.GE.AND UP0, UPT, UR7, 0x1, UPT ;  /* 0x000000010700788c */ /* 0x001fc6000bf06270 */
[----:B------:R1:W-:Y:S04]  /*04b0*/  STL [R1+0x10], R0 ;  /* 0x0000100001007387 */ /* 0x0003e80000100800 */
[----:B------:R1:W-:Y:S04]  /*04c0*/  STL [R1+0x14], R0 ;  /* 0x0000140001007387 */ /* 0x0003e80000100800 */
[----:B------:R1:W-:Y:S04]  /*04d0*/  STL [R1+0x18], R0 ;  /* 0x0000180001007387 */ /* 0x0003e80000100800 */
[----:B------:R1:W-:Y:S04]  /*04e0*/  STL [R1+0x1c], R0 ;  /* 0x00001c0001007387 */ /* 0x0003e80000100800 */
[----:B------:R1:W-:Y:S04]  /*04f0*/  STL [R1+0x20], R0 ;  /* 0x0000200001007387 */ /* 0x0003e80000100800 */
[----:B------:R1:W-:Y:S04]  /*0500*/  STL [R1+0x28], RZ ;  /* 0x000028ff01007387 */ /* 0x0003e80000100800 */
[----:B------:R1:W-:Y:S04]  /*0510*/  STL [R1+0x2c], RZ ;  /* 0x00002cff01007387 */ /* 0x0003e80000100800 */
[----:B------:R1:W-:Y:S04]  /*0520*/  STL [R1+0x30], RZ ;  /* 0x000030ff01007387 */ /* 0x0003e80000100800 */
[----:B------:R1:W-:Y:S04]  /*0530*/  STL [R1+0x34], RZ ;  /* 0x000034ff01007387 */ /* 0x0003e80000100800 */
[----:B------:R1:W-:Y:S04]  /*0540*/  STL [R1+0x38], RZ ;  /* 0x000038ff01007387 */ /* 0x0003e80000100800 */
[----:B------:R1:W-:Y:S04]  /*0550*/  STL [R1+0x3c], RZ ;  /* 0x00003cff01007387 */ /* 0x0003e80000100800 */
[----:B------:R1:W-:Y:S04]  /*0560*/  STL [R1+0x40], RZ ;  /* 0x000040ff01007387 */ /* 0x0003e80000100800 */
[----:B------:R1:W-:Y:S01]  /*0570*/  STL [R1+0x44], RZ ;  /* 0x000044ff01007387 */ /* 0x0003e20000100800 */
[----:B------:R-:W-:Y:S06]  /*0580*/  BAR.SYNC.DEFER_BLOCKING 0x0 ;  /* 0x0000000000007b1d */ /* 0x000fec0000010000 */
[----:B------:R-:W-:Y:S05]  /*0590*/  BRA.U !UP0, `(.L_x_9) ;  /* 0x0000002908a47547 */ /* 0x000fea000b800000 */
[----:B------:R-:W-:Y:S01]  /*05a0*/  SHF.R.U32.HI R3, RZ, 0x5, R2 ;  /* 0x00000005ff037819 */ /* 0x000fe20000011602 */
[----:B------:R-:W-:-:S06]  /*05b0*/  UMOV UR4, URZ ;  /* 0x000000ff00047c82 */ /* 0x000fcc0008000000 */
.L_x_44:
[----:B-1----:R-:W1:Y:S01]  /*05c0*/  LDC R14, c[0x0][0x3ac] ;  /* 0x0000eb00ff0e7b82 */ /* 0x002e620000000800 */
[----:B------:R-:W-:Y:S01]  /*05d0*/  USHF.L.U32 UR13, UR4, 0x6, URZ ;  /* 0x00000006040d7899 */ /* 0x000fe200080006ff */
[----:B------:R-:W-:Y:S05]  /*05e0*/  BSSY.RECONVERGENT B0, `(.L_x_10) ;  /* 0x000002c000007945 */ /* 0x000fea0003800200 */
[----:B0-----:R-:W-:-:S04]  /*05f0*/  MOV R5, UR13 ;  /* 0x0000000d00057c02 */ /* 0x001fc80008000f00 */
[----:B-1----:R-:W-:-:S04]  /*0600*/  VIADDMNMX R0, R5, 0x40, R14, PT ;  /* 0x0000004005007846 */ /* 0x002fc8000380010e */
[----:B------:R-:W-:-:S13]  /*0610*/  R2UR UR6, R0 ;  /* 0x00000000000672ca */ /* 0x000fda00000e0000 */
[----:B------:R-:W-:-:S06]  /*0620*/  UIADD3 UR9, UPT, UPT, -UR13, UR6, URZ ;  /* 0x000000060d097290 */ /* 0x000fcc000fffe1ff */
[----:B------:R-:W-:-:S13]  /*0630*/  ISETP.GE.AND P0, PT, R3, UR9, PT ;  /* 0x0000000903007c0c */ /* 0x000fda000bf06270 */
[----:B--23--:R-:W-:Y:S05]  /*0640*/  @P0 BRA `(.L_x_11) ;  /* 0x0000000000940947 */ /* 0x00cfea0003800000 */
[----:B------:R-:W0:Y:S01]  /*0650*/  S2UR UR6, SR_CTAID.Z ;  /* 0x00000000000679c3 */ /* 0x000e220000002700 */
[----:B------:R-:W0:Y:S02]  /*0660*/  LDCU UR7, c[0x0][0x3a8] ;  /* 0x00007500ff0777ac */ /* 0x000e240008000800 */
[----:B0-----:R-:W-:-:S06]  /*0670*/  UIMAD UR6, UR6, UR7, URZ ;  /* 0x00000007060672a4 */ /* 0x001fcc000f8e02ff */
[----:B------:R-:W-:-:S07]  /*0680*/  IMAD R14, R14, UR6, R5 ;  /* 0x000000060e0e7c24 */ /* 0x000fce000f8e0205 */
.L_x_14:
[----:B0-----:R-:W0:Y:S01]  /*0690*/  S2UR UR6, SR_CTAID.Y ;  /* 0x00000000000679c3 */ /* 0x001e220000002600 */
[----:B------:R-:W0:Y:S01]  /*06a0*/  LDCU UR7, c[0x0][0x3ac] ;  /* 0x00007580ff0777ac */ /* 0x000e220008000800 */
[----:B------:R-:W-:Y:S01]  /*06b0*/  BSSY.RECONVERGENT B1, `(.L_x_12) ;  /* 0x000001d000017945 */ /* 0x000fe20003800200 */
[----:B------:R-:W-:Y:S01]  /*06c0*/  LOP3.LUT R0, R2, 0x1f, RZ, 0xc0, !PT ;  /* 0x0000001f02007812 */ /* 0x000fe200078ec0ff */
[----:B------:R-:W-:-:S04]  /*06d0*/  UMOV UR11, 0x400 ;  /* 0x00000400000b7882 */ /* 0x000fc80000000000 */
[----:B------:R-:W1:Y:S08]  /*06e0*/  S2UR UR12, SR_CgaCtaId ;  /* 0x00000000000c79c3 */ /* 0x000e700000008800 */
[----:B------:R-:W2:Y:S08]  /*06f0*/  LDC.64 R8, c[0x0][0x388] ;  /* 0x0000e200ff087b82 */ /* 0x000eb00000000a00 */
[----:B------:R-:W3:Y:S01]  /*0700*/  LDC.64 R10, c[0x0][0x390] ;  /* 0x0000e400ff0a7b82 */ /* 0x000ee20000000a00 */
[----:B0-----:R-:W-:-:S02]  /*0710*/  UIMAD UR10, UR6, UR7, URZ ;  /* 0x00000007060a72a4 */ /* 0x001fc4000f8e02ff */
[----:B------:R-:W-:Y:S02]  /*0720*/  UIADD3 UR6, UPT, UPT, UR11, 0x1000, URZ ;  /* 0x000010000b067890 */ /* 0x000fe4000fffe0ff */
[----:B------:R-:W-:Y:S02]  /*0730*/  UIADD3 UR7, UPT, UPT, UR11, 0x3000, URZ ;  /* 0x000030000b077890 */ /* 0x000fe4000fffe0ff */
[----:B------:R-:W-:Y:S01]  /*0740*/  IADD3 R4, PT, PT, R14, UR10, R3 ;  /* 0x0000000a0e047c10 */ /* 0x000fe2000fffe003 */
[----:B-1----:R-:W-:Y:S02]  /*0750*/  ULEA UR6, UR12, UR6, 0x18 ;  /* 0x000000060c067291 */ /* 0x002fe4000f8ec0ff */
[----:B------:R-:W-:Y:S01]  /*0760*/  ULEA UR7, UR12, UR7, 0x18 ;  /* 0x000000070c077291 */ /* 0x000fe2000f8ec0ff */
[----:B------:R-:W-:-:S03]  /*0770*/  SHF.L.U32 R15, R4, 0x6, RZ ;  /* 0x00000006040f7819 */ /* 0x000fc600000006ff */
[C---:B------:R-:W-:Y:S02]  /*0780*/  LEA R17, R3.reuse, UR6, 0x7 ;  /* 0x0000000603117c11 */ /* 0x040fe4000f8e38ff */
[C---:B------:R-:W-:Y:S02]  /*0790*/  LEA R19, R3.reuse, UR7, 0x7 ;  /* 0x0000000703137c11 */ /* 0x040fe4000f8e38ff */
[----:B------:R-:W-:-:S04]  /*07a0*/  IADD3 R3, PT, PT, R3, 0x4, RZ ;  /* 0x0000000403037810 */ /* 0x000fc80007ffe0ff */
[----:B------:R-:W-:-:S13]  /*07b0*/  ISETP.GE.AND P1, PT, R3, UR9, PT ;  /* 0x0000000903007c0c */ /* 0x000fda000bf26270 */
.L_x_13:
[----:B------:R-:W-:-:S05]  /*07c0*/  IADD3 R7, PT, PT, R15, R0, RZ ;  /* 0x000000000f077210 */ /* 0x000fca0007ffe0ff */
[----:B0-2---:R-:W-:-:S04]  /*07d0*/  IMAD.WIDE R4, R7, 0x2, R8 ;  /* 0x0000000207047825 */ /* 0x005fc800078e0208 */
[----:B---3--:R-:W-:Y:S02]  /*07e0*/  IMAD.WIDE R6, R7, 0x2, R10 ;  /* 0x0000000207067825 */ /* 0x008fe400078e020a */
[----:B------:R-:W2:Y:S04]  /*07f0*/  LDG.E.U16.CONSTANT R5, desc[UR14][R4.64] ;  /* 0x0000000e04057981 */ /* 0x000ea8000c1e9500 */
[----:B------:R-:W3:Y:S01]  /*0800*/  LDG.E.U16.CONSTANT R6, desc[UR14][R6.64] ;  /* 0x0000000e06067981 */ /* 0x000ee2000c1e9500 */
[C---:B------:R-:W-:Y:S02]  /*0810*/  LEA R12, R0.reuse, R17, 0x1 ;  /* 0x00000011000c7211 */ /* 0x040fe400078e08ff */
[C---:B------:R-:W-:Y:S02]  /*0820*/  LEA R13, R0.reuse, R19, 0x1 ;  /* 0x00000013000d7211 */ /* 0x040fe400078e08ff */
[----:B------:R-:W-:-:S02]  /*0830*/  ISETP.GE.U32.AND P0, PT, R0, 0x20, PT ;  /* 0x000000200000780c */ /* 0x000fc40003f06070 */
[----:B------:R-:W-:Y:S01]  /*0840*/  IADD3 R0, PT, PT, R0, 0x20, RZ ;  /* 0x0000002000007810 */ /* 0x000fe20007ffe0ff */
[----:B--2---:R0:W-:Y:S04]  /*0850*/  STS.U16 [R12], R5 ;  /* 0x000000050c007388 */ /* 0x0041e80000000400 */
[----:B---3--:R0:W-:Y:S06]  /*0860*/  STS.U16 [R13], R6 ;  /* 0x000000060d007388 */ /* 0x0081ec0000000400 */
[----:B------:R-:W-:Y:S05]  /*0870*/  @!P0 BRA `(.L_x_13) ;  /* 0xfffffffc00d08947 */ /* 0x000fea000383ffff */
[----:B------:R-:W-:Y:S05]  /*0880*/  BSYNC.RECONVERGENT B1 ;  /* 0x0000000000017941 */ /* 0x000fea0003800200 */
.L_x_12:
[----:B------:R-:W-:Y:S05]  /*0890*/  @!P1 BRA `(.L_x_14) ;  /* 0xfffffffc007c9947 */ /* 0x000fea000383ffff */
.L_x_11:
[----:B------:R-:W-:Y:S05]  /*08a0*/  BSYNC.RECONVERGENT B0 ;  /* 0x0000000000007941 */ /* 0x000fea0003800200 */
.L_x_10:
[----:B------:R-:W-:Y:S01]  /*08b0*/  BAR.SYNC.DEFER_BLOCKING 0x0 ;  /* 0x0000000000007b1d */ /* 0x000fe20000010000 */
[----:B------:R-:W-:-:S05]  /*08c0*/  ISETP.GE.AND P0, PT, R2, UR5, PT ;  /* 0x0000000502007c0c */ /* 0x000fca000bf06270 */
[----:B------:R-:W1:Y:S01]  /*08d0*/  LDCU UR6, c[0x0][0x3a0] ;  /* 0x00007400ff0677ac */ /* 0x000e620008000800 */
[----:B------:R-:W-:Y:S07]  /*08e0*/  BSSY.RECONVERGENT B0, `(.L_x_15) ;  /* 0x00000f8000007945 */ /* 0x000fee0003800200 */
[----:B------:R-:W-:Y:S05]  /*08f0*/  @P0 BRA `(.L_x_16) ;  /* 0x0000000c00d80947 */ /* 0x000fea0003800000 */
.L_x_19:
[----:B------:R-:W-:-:S09]  /*0900*/  UISETP.GE.AND UP0, UPT, UR9, 0x1, UPT ;  /* 0x000000010900788c */ /* 0x000fd2000bf06270 */
[----:B------:R-:W-:Y:S05]  /*0910*/  BRA.U !UP0, `(.L_x_17) ;  /* 0x0000000d08c47547 */ /* 0x000fea000b800000 */
[----:B------:R-:W2:Y:S01]  /*0920*/  S2R R0, SR_CgaCtaId ;  /* 0x0000000000007919 */ /* 0x000ea20000008800 */
[----:B------:R-:W-:Y:S01]  /*0930*/  MOV R73, 0x400 ;  /* 0x0000040000497802 */ /* 0x000fe20000000f00 */
[----:B------:R-:W-:-:S03]  /*0940*/  HFMA2 R72, -RZ, RZ, 0, 0 ;  /* 0x00000000ff487431 */ /* 0x000fc600000001ff */
[----:B--2---:R-:W-:-:S04]  /*0950*/  LEA R3, R0, R73, 0x18 ;  /* 0x0000004900037211 */ /* 0x004fc800078ec0ff */
[----:B------:R-:W-:Y:S02]  /*0960*/  LEA R50, R2, R3, 0x7 ;  /* 0x0000000302327211 */ /* 0x000fe400078e38ff */
[C---:B------:R-:W-:Y:S02]  /*0970*/  IADD3 R3, PT, PT, R73.reuse, 0x1000, RZ ;  /* 0x0000100049037810 */ /* 0x040fe40007ffe0ff */
[----:B------:R-:W-:Y:S01]  /*0980*/  IADD3 R73, PT, PT, R73, 0x5000, RZ ;  /* 0x0000500049497810 */ /* 0x000fe20007ffe0ff */
[----:B0-----:R-:W0:Y:S01]  /*0990*/  LDS.64 R6, [R50] ;  /* 0x0000000032067984 */ /* 0x001e220000000a00 */
[C---:B------:R-:W-:Y:S02]  /*09a0*/  LEA R3, R0.reuse, R3, 0x18 ;  /* 0x0000000300037211 */ /* 0x040fe400078ec0ff */
[----:B------:R-:W-:Y:S01]  /*09b0*/  LEA R73, R0, R73, 0x18 ;  /* 0x0000004900497211 */ /* 0x000fe200078ec0ff */
[----:B------:R-:W2:Y:S04]  /*09c0*/  LDS.64 R36, [R50+0x50] ;  /* 0x0000500032247984 */ /* 0x000ea80000000a00 */
[----:B------:R-:W3:Y:S04]  /*09d0*/  LDS.64 R10, [R50+0x8] ;  /* 0x00000800320a7984 */ /* 0x000ee80000000a00 */
[----:B------:R-:W4:Y:S04]  /*09e0*/  LDS.64 R38, [R50+0x58] ;  /* 0x0000580032267984 */ /* 0x000f280000000a00 */
[----:B------:R-:W5:Y:S04]  /*09f0*/  LDS.64 R14, [R50+0x10] ;  /* 0x00001000320e7984 */ /* 0x000f680000000a00 */
[----:B------:R-:W1:Y:S04]  /*0a00*/  LDS.64 R40, [R50+0x60] ;  /* 0x0000600032287984 */ /* 0x000e680000000a00 */
[----:B------:R-:W1:Y:S04]  /*0a10*/  LDS.64 R18, [R50+0x18] ;  /* 0x0000180032127984 */ /* 0x000e680000000a00 */
[----:B------:R-:W1:Y:S04]  /*0a20*/  LDS.64 R42, [R50+0x68] ;  /* 0x00006800322a7984 */ /* 0x000e680000000a00 */
[----:B------:R-:W1:Y:S04]  /*0a30*/  LDS.64 R22, [R50+0x20] ;  /* 0x0000200032167984 */ /* 0x000e680000000a00 */
[----:B------:R-:W1:Y:S04]  /*0a40*/  LDS.64 R44, [R50+0x70] ;  /* 0x00007000322c7984 */ /* 0x000e680000000a00 */
[----:B------:R-:W1:Y:S01]  /*0a50*/  LDS.64 R26, [R50+0x28] ;  /* 0x00002800321a7984 */ /* 0x000e620000000a00 */
[----:B0-----:R-:W-:-:S02]  /*0a60*/  HADD2.F32 R0, -RZ, R6.H0_H0 ;  /* 0x20000006ff007230 */ /* 0x001fc40000004100 */
[----:B------:R-:W-:Y:S01]  /*0a70*/  HADD2.F32 R4, -RZ, R6.H1_H1 ;  /* 0x30000006ff047230 */ /* 0x000fe20000004100 */
[----:B------:R-:W0:Y:S01]  /*0a80*/  LDS.64 R46, [R50+0x78] ;  /* 0x00007800322e7984 */ /* 0x000e220000000a00 */
[--C-:B------:R-:W-:Y:S02]  /*0a90*/  HADD2.F32 R5, -RZ, R7.reuse.H0_H0 ;  /* 0x20000007ff057230 */ /* 0x100fe40000004100 */
[----:B------:R-:W-:Y:S01]  /*0aa0*/  HADD2.F32 R6, -RZ, R7.H1_H1 ;  /* 0x30000007ff067230 */ /* 0x000fe20000004100 */
[----:B------:R-:W0:Y:S01]  /*0ab0*/  LDS.64 R28, [R50+0x30] ;  /* 0x00003000321c7984 */ /* 0x000e220000000a00 */
[--C-:B--2---:R-:W-:Y:S02]  /*0ac0*/  HADD2.F32 R58, -RZ, R36.reuse.H0_H0 ;  /* 0x20000024ff3a7230 */ /* 0x104fe40000004100 */
[----:B------:R-:W-:Y:S01]  /*0ad0*/  HADD2.F32 R60, -RZ, R36.H1_H1 ;  /* 0x30000024ff3c7230 */ /* 0x000fe20000004100 */
[----:B------:R-:W2:Y:S01]  /*0ae0*/  LDS.64 R30, [R50+0x38] ;  /* 0x00003800321e7984 */ /* 0x000ea20000000a00 */
[----:B---3--:R-:W-:-:S02]  /*0af0*/  HADD2.F32 R7, -RZ, R10.H0_H0 ;  /* 0x2000000aff077230 */ /* 0x008fc40000004100 */
[----:B------:R-:W-:Y:S01]  /*0b00*/  HADD2.F32 R8, -RZ, R10.H1_H1 ;  /* 0x3000000aff087230 */ /* 0x000fe20000004100 */
[----:B------:R-:W3:Y:S01]  /*0b10*/  LDS.64 R32, [R50+0x40] ;  /* 0x0000400032207984 */ /* 0x000ee20000000a00 */
[--C-:B------:R-:W-:Y:S02]  /*0b20*/  HADD2.F32 R36, -RZ, R37.reuse.H0_H0 ;  /* 0x20000025ff247230 */ /* 0x100fe40000004100 */
[----:B------:R-:W-:Y:S01]  /*0b30*/  HADD2.F32 R61, -RZ, R37.H1_H1 ;  /* 0x30000025ff3d7230 */ /* 0x000fe20000004100 */
[----:B------:R2:W3:Y:S01]  /*0b40*/  LDS.64 R34, [R50+0x48] ;  /* 0x0000480032227984 */ /* 0x0004e20000000a00 */
[--C-:B------:R-:W-:Y:S02]  /*0b50*/  HADD2.F32 R9, -RZ, R11.reuse.H0_H0 ;  /* 0x2000000bff097230 */ /* 0x100fe40000004100 */
[----:B------:R-:W-:Y:S02]  /*0b60*/  HADD2.F32 R10, -RZ, R11.H1_H1 ;  /* 0x3000000bff0a7230 */ /* 0x000fe40000004100 */
[----:B----4-:R-:W-:-:S02]  /*0b70*/  HADD2.F32 R37, -RZ, R38.H0_H0 ;  /* 0x20000026ff257230 */ /* 0x010fc40000004100 */
[----:B------:R-:W-:Y:S02]  /*0b80*/  HADD2.F32 R62, -RZ, R38.H1_H1 ;  /* 0x30000026ff3e7230 */ /* 0x000fe40000004100 */
[--C-:B-----5:R-:W-:Y:S02]  /*0b90*/  HADD2.F32 R11, -RZ, R14.reuse.H0_H0 ;  /* 0x2000000eff0b7230 */ /* 0x120fe40000004100 */
[----:B------:R-:W-:Y:S02]  /*0ba0*/  HADD2.F32 R12, -RZ, R14.H1_H1 ;  /* 0x3000000eff0c7230 */ /* 0x000fe40000004100 */
[--C-:B------:R-:W-:Y:S02]  /*0bb0*/  HADD2.F32 R38, -RZ, R39.reuse.H0_H0 ;  /* 0x20000027ff267230 */ /* 0x100fe40000004100 */
[----:B------:R-:W-:Y:S02]  /*0bc0*/  HADD2.F32 R63, -RZ, R39.H1_H1 ;  /* 0x30000027ff3f7230 */ /* 0x000fe40000004100 */
[----:B------:R-:W-:-:S02]  /*0bd0*/  HADD2.F32 R13, -RZ, R15.H0_H0 ;  /* 0x2000000fff0d7230 */ /* 0x000fc40000004100 */
[----:B------:R-:W-:Y:S02]  /*0be0*/  HADD2.F32 R14, -RZ, R15.H1_H1 ;  /* 0x3000000fff0e7230 */ /* 0x000fe40000004100 */
[--C-:B-1----:R-:W-:Y:S02]  /*0bf0*/  HADD2.F32 R39, -RZ, R40.reuse.H0_H0 ;  /* 0x20000028ff277230 */ /* 0x102fe40000004100 */
[----:B------:R-:W-:Y:S02]  /*0c00*/  HADD2.F32 R64, -RZ, R40.H1_H1 ;  /* 0x30000028ff407230 */ /* 0x000fe40000004100 */
[--C-:B------:R-:W-:Y:S02]  /*0c10*/  HADD2.F32 R15, -RZ, R18.reuse.H0_H0 ;  /* 0x20000012ff0f7230 */ /* 0x100fe40000004100 */
[----:B------:R-:W-:Y:S02]  /*0c20*/  HADD2.F32 R16, -RZ, R18.H1_H1 ;  /* 0x30000012ff107230 */ /* 0x000fe40000004100 */
[----:B------:R-:W-:-:S02]  /*0c30*/  HADD2.F32 R40, -RZ, R41.H0_H0 ;  /* 0x20000029ff287230 */ /* 0x000fc40000004100 */
[----:B------:R-:W-:Y:S02]  /*0c40*/  HADD2.F32 R65, -RZ, R41.H1_H1 ;  /* 0x30000029ff417230 */ /* 0x000fe40000004100 */
[--C-:B------:R-:W-:Y:S02]  /*0c50*/  HADD2.F32 R17, -RZ, R19.reuse.H0_H0 ;  /* 0x20000013ff117230 */ /* 0x100fe40000004100 */
        /* <DEDUP_REMOVED lines=17> */
[--C-:B0-----:R-:W-:Y:S02]  /*0d70*/  HADD2.F32 R45, -RZ, R46.reuse.H0_H0 ;  /* 0x2000002eff2d7230 */ /* 0x101fe40000004100 */
[----:B------:R-:W-:Y:S02]  /*0d80*/  HADD2.F32 R70, -RZ, R46.H1_H1 ;  /* 0x3000002eff467230 */ /* 0x000fe40000004100 */
[----:B------:R-:W-:Y:S02]  /*0d90*/  HADD2.F32 R27, -RZ, R28.H0_H0 ;  /* 0x2000001cff1b7230 */ /* 0x000fe40000004100 */
[----:B------:R-:W-:Y:S02]  /*0da0*/  HADD2.F32 R48, -RZ, R29.H0_H0 ;  /* 0x2000001dff307230 */ /* 0x000fe40000004100 */
[----:B--2---:R-:W-:-:S02]  /*0db0*/  HADD2.F32 R49, -RZ, R30.H0_H0 ;  /* 0x2000001eff317230 */ /* 0x004fc40000004100 */
[----:B------:R-:W-:Y:S02]  /*0dc0*/  HADD2.F32 R50, -RZ, R31.H0_H0 ;  /* 0x2000001fff327230 */ /* 0x000fe40000004100 */
[--C-:B------:R-:W-:Y:S02]  /*0dd0*/  HADD2.F32 R46, -RZ, R47.reuse.H0_H0 ;  /* 0x2000002fff2e7230 */ /* 0x100fe40000004100 */
[----:B------:R-:W-:Y:S01]  /*0de0*/  HADD2.F32 R71, -RZ, R47.H1_H1 ;  /* 0x3000002fff477230 */ /* 0x000fe20000004100 */
[----:B------:R-:W-:Y:S01]  /*0df0*/  LEA R47, R2, R73, 0x8 ;  /* 0x00000049022f7211 */ /* 0x000fe200078e40ff */
[----:B------:R-:W-:Y:S02]  /*0e00*/  HADD2.F32 R28, -RZ, R28.H1_H1 ;  /* 0x3000001cff1c7230 */ /* 0x000fe40000004100 */
[----:B------:R-:W-:Y:S02]  /*0e10*/  HADD2.F32 R29, -RZ, R29.H1_H1 ;  /* 0x3000001dff1d7230 */ /* 0x000fe40000004100 */
[----:B------:R-:W-:-:S02]  /*0e20*/  HADD2.F32 R30, -RZ, R30.H1_H1 ;  /* 0x3000001eff1e7230 */ /* 0x000fc40000004100 */
[----:B------:R-:W-:Y:S02]  /*0e30*/  HADD2.F32 R31, -RZ, R31.H1_H1 ;  /* 0x3000001fff1f7230 */ /* 0x000fe40000004100 */
[--C-:B---3--:R-:W-:Y:S02]  /*0e40*/  HADD2.F32 R51, -RZ, R32.reuse.H0_H0 ;  /* 0x20000020ff337230 */ /* 0x108fe40000004100 */
[----:B------:R-:W-:Y:S02]  /*0e50*/  HADD2.F32 R53, -RZ, R32.H1_H1 ;  /* 0x30000020ff357230 */ /* 0x000fe40000004100 */
[--C-:B------:R-:W-:Y:S02]  /*0e60*/  HADD2.F32 R52, -RZ, R33.reuse.H0_H0 ;  /* 0x20000021ff347230 */ /* 0x100fe40000004100 */
[----:B------:R-:W-:Y:S02]  /*0e70*/  HADD2.F32 R55, -RZ, R33.H1_H1 ;  /* 0x30000021ff377230 */ /* 0x000fe40000004100 */
[----:B------:R-:W-:-:S02]  /*0e80*/  HADD2.F32 R54, -RZ, R34.H0_H0 ;  /* 0x20000022ff367230 */ /* 0x000fc40000004100 */
[----:B------:R-:W-:Y:S02]  /*0e90*/  HADD2.F32 R57, -RZ, R34.H1_H1 ;  /* 0x30000022ff397230 */ /* 0x000fe40000004100 */
[--C-:B------:R-:W-:Y:S02]  /*0ea0*/  HADD2.F32 R56, -RZ, R35.reuse.H0_H0 ;  /* 0x20000023ff387230 */ /* 0x100fe40000004100 */
[----:B------:R-:W-:-:S07]  /*0eb0*/  HADD2.F32 R59, -RZ, R35.H1_H1 ;  /* 0x30000023ff3b7230 */ /* 0x000fce0000004100 */
.L_x_18:
[----:B------:R-:W-:-:S05]  /*0ec0*/  LEA R73, R72, R3, 0x7 ;  /* 0x0000000348497211 */ /* 0x000fca00078e38ff */
[----:B------:R-:W0:Y:S02]  /*0ed0*/  LDS.64 R34, [R73] ;  /* 0x0000000049227984 */ /* 0x000e240000000a00 */
[--C-:B0-----:R-:W-:Y:S02]  /*0ee0*/  HADD2.F32 R33, -RZ, R34.reuse.H0_H0 ;  /* 0x20000022ff217230 */ /* 0x101fe40000004100 */
[----:B------:R-:W-:Y:S02]  /*0ef0*/  HADD2.F32 R34, -RZ, R34.H1_H1 ;  /* 0x30000022ff227230 */ /* 0x000fe40000004100 */
[--C-:B------:R-:W-:Y:S02]  /*0f00*/  HADD2.F32 R32, -RZ, R35.reuse.H0_H0 ;  /* 0x20000023ff207230 */ /* 0x100fe40000004100 */
[----:B------:R-:W-:Y:S01]  /*0f10*/  FFMA R33, R0, R33, RZ ;  /* 0x0000002100217223 */ /* 0x000fe200000000ff */
[----:B------:R-:W-:-:S03]  /*0f20*/  HADD2.F32 R35, -RZ, R35.H1_H1 ;  /* 0x30000023ff237230 */ /* 0x000fc60000004100 */
[----:B------:R-:W-:-:S04]  /*0f30*/  FFMA R34, R4, R34, R33 ;  /* 0x0000002204227223 */ /* 0x000fc80000000021 */
[----:B------:R-:W-:Y:S02]  /*0f40*/  FFMA R75, R5, R32, R34 ;  /* 0x00000020054b7223 */ /* 0x000fe40000000022 */
[----:B------:R-:W0:Y:S02]  /*0f50*/  LDS.64 R32, [R73+0x8] ;  /* 0x0000080049207984 */ /* 0x000e240000000a00 */
[----:B------:R-:W-:Y:S01]  /*0f60*/  FFMA R34, R6, R35, R75 ;  /* 0x0000002306227223 */ /* 0x000fe2000000004b */
[--C-:B0-----:R-:W-:Y:S02]  /*0f70*/  HADD2.F32 R35, -RZ, R32.reuse.H0_H0 ;  /* 0x20000020ff237230 */ /* 0x101fe40000004100 */
[----:B------:R-:W-:-:S03]  /*0f80*/  HADD2.F32 R32, -RZ, R32.H1_H1 ;  /* 0x30000020ff207230 */ /* 0x000fc60000004100 */
[----:B------:R-:W-:Y:S01]  /*0f90*/  FFMA R35, R7, R35, R34 ;  /* 0x0000002307237223 */ /* 0x000fe20000000022 */
[--C-:B------:R-:W-:Y:S02]  /*0fa0*/  HADD2.F32 R34, -RZ, R33.reuse.H0_H0 ;  /* 0x20000021ff227230 */ /* 0x100fe40000004100 */
[----:B------:R-:W-:Y:S02]  /*0fb0*/  HADD2.F32 R33, -RZ, R33.H1_H1 ;  /* 0x30000021ff217230 */ /* 0x000fe40000004100 */
        /* <DEDUP_REMOVED lines=51> */
[----:B------:R-:W-:-:S04]  /*12f0*/  FFMA R35, R49, R35, R34 ;  /* 0x0000002331237223 */ /* 0x000fc80000000022 */
[----:B------:R-:W-:Y:S01]  /*1300*/  FFMA R35, R30, R32, R35 ;  /* 0x000000201e237223 */ /* 0x000fe20000000023 */
[--C-:B------:R-:W-:Y:S02]  /*1310*/  HADD2.F32 R32, -RZ, R33.reuse.H0_H0 ;  /* 0x20000021ff207230 */ /* 0x100fe40000004100 */
[----:B------:R-:W-:-:S03]  /*1320*/  HADD2.F32 R33, -RZ, R33.H1_H1 ;  /* 0x30000021ff217230 */ /* 0x000fc60000004100 */
        /* <DEDUP_REMOVED lines=59> */
[----:B------:R-:W-:Y:S02]  /*16e0*/  FFMA R75, R43, R33, R32 ;  /* 0x000000212b4b7223 */ /* 0x000fe40000000020 */
[----:B------:R-:W0:Y:S02]  /*16f0*/  LDS.64 R32, [R73+0x78] ;  /* 0x0000780049207984 */ /* 0x000e240000000a00 */
[----:B------:R-:W-:Y:S01]  /*1700*/  FFMA R75, R68, R34, R75 ;  /* 0x00000022444b7223 */ /* 0x000fe2000000004b */
[--C-:B------:R-:W-:Y:S02]  /*1710*/  HADD2.F32 R34, -RZ, R35.reuse.H0_H0 ;  /* 0x20000023ff227230 */ /* 0x100fe40000004100 */
[----:B------:R-:W-:-:S03]  /*1720*/  HADD2.F32 R35, -RZ, R35.H1_H1 ;  /* 0x30000023ff237230 */ /* 0x000fc60000004100 */
[----:B------:R-:W-:-:S04]  /*1730*/  FFMA R34, R44, R34, R75 ;  /* 0x000000222c227223 */ /* 0x000fc8000000004b */
[----:B------:R-:W-:Y:S01]  /*1740*/  FFMA R34, R69, R35, R34 ;  /* 0x0000002345227223 */ /* 0x000fe20000000022 */
[--C-:B0-----:R-:W-:Y:S02]  /*1750*/  HADD2.F32 R35, -RZ, R32.reuse.H0_H0 ;  /* 0x20000020ff237230 */ /* 0x101fe40000004100 */
[----:B------:R-:W-:-:S03]  /*1760*/  HADD2.F32 R32, -RZ, R32.H1_H1 ;  /* 0x30000020ff207230 */ /* 0x000fc60000004100 */
[----:B------:R-:W-:-:S04]  /*1770*/  FFMA R35, R45, R35, R34 ;  /* 0x000000232d237223 */ /* 0x000fc80000000022 */
[----:B------:R-:W-:Y:S01]  /*1780*/  FFMA R35, R70, R32, R35 ;  /* 0x0000002046237223 */ /* 0x000fe20000000023 */
[--C-:B------:R-:W-:Y:S02]  /*1790*/  HADD2.F32 R32, -RZ, R33.reuse.H0_H0 ;  /* 0x20000021ff207230 */ /* 0x100fe40000004100 */
[----:B------:R-:W-:-:S03]  /*17a0*/  HADD2.F32 R33, -RZ, R33.H1_H1 ;  /* 0x30000021ff217230 */ /* 0x000fc60000004100 */
[----:B------:R-:W-:-:S04]  /*17b0*/  FFMA R32, R46, R32, R35 ;  /* 0x000000202e207223 */ /* 0x000fc80000000023 */
[----:B------:R-:W-:Y:S01]  /*17c0*/  FFMA R32, R71, R33, R32 ;  /* 0x0000002147207223 */ /* 0x000fe20000000020 */
[C---:B------:R-:W-:Y:S02]  /*17d0*/  LEA R33, R72.reuse, R47, 0x2 ;  /* 0x0000002f48217211 */ /* 0x040fe400078e10ff */
[----:B------:R-:W-:Y:S01]  /*17e0*/  IADD3 R72, PT, PT, R72, 0x1, RZ ;  /* 0x0000000148487810 */ /* 0x000fe20007ffe0ff */
[----:B------:R-:W-:-:S03]  /*17f0*/  FMUL R32, R32, UR6 ;  /* 0x0000000620207c20 */ /* 0x000fc60008400000 */
[----:B------:R-:W-:Y:S02]  /*1800*/  ISETP.GE.AND P0, PT, R72, UR9, PT ;  /* 0x0000000948007c0c */ /* 0x000fe4000bf06270 */
[----:B------:R2:W-:Y:S11]  /*1810*/  STS [R33], R32 ;  /* 0x0000002021007388 */ /* 0x0005f60000000800 */
[----:B--2---:R-:W-:Y:S05]  /*1820*/  @!P0 BRA `(.L_x_18) ;  /* 0xfffffff400a48947 */ /* 0x004fea000383ffff */
.L_x_17:
[----:B------:R-:W-:-:S04]  /*1830*/  IADD3 R2, PT, PT, R2, 0x80, RZ ;  /* 0x0000008002027810 */ /* 0x000fc80007ffe0ff */
[----:B------:R-:W-:-:S13]  /*1840*/  ISETP.GE.AND P0, PT, R2, UR5, PT ;  /* 0x0000000502007c0c */ /* 0x000fda000bf06270 */
[----:B------:R-:W-:Y:S05]  /*1850*/  @!P0 BRA `(.L_x_19) ;  /* 0xfffffff000288947 */ /* 0x000fea000383ffff */
.L_x_16:
[----:B-1----:R-:W-:Y:S05]  /*1860*/  BSYNC.RECONVERGENT B0 ;  /* 0x0000000000007941 */ /* 0x002fea0003800200 */
.L_x_15:
[----:B------:R-:W1:Y:S01]  /*1870*/  S2R R2, SR_TID.X ;  /* 0x0000000000027919 */ /* 0x000e620000002100 */
[----:B------:R-:W-:Y:S01]  /*1880*/  BSSY.RECONVERGENT B0, `(.L_x_20) ;  /* 0x0000173000007945 */ /* 0x000fe20003800200 */
[----:B-1----:R-:W-:-:S04]  /*1890*/  SHF.R.U32.HI R3, RZ, 0x5, R2 ;  /* 0x00000005ff037819 */ /* 0x002fc80000011602 */
[----:B------:R-:W-:-:S13]  /*18a0*/  ISETP.GE.AND P0, PT, R3, UR5, PT ;  /* 0x0000000503007c0c */ /* 0x000fda000bf06270 */
[----:B------:R-:W-:Y:S05]  /*18b0*/  @P0 BRA `(.L_x_21) ;  /* 0x0000001400bc0947 */ /* 0x000fea0003800000 */
[----:B------:R-:W1:Y:S01]  /*18c0*/  S2UR UR10, SR_CgaCtaId ;  /* 0x00000000000a79c3 */ /* 0x000e620000008800 */
[----:B------:R-:W-:Y:S01]  /*18d0*/  UMOV UR7, 0x400 ;  /* 0x0000040000077882 */ /* 0x000fe20000000000 */
[----:B------:R-:W-:Y:S01]  /*18e0*/  MOV R20, R3 ;  /* 0x0000000300147202 */ /* 0x000fe20000000f00 */
[----:B------:R-:W-:Y:S02]  /*18f0*/  UIADD3 UR6, UPT, UPT, UR7, 0x9000, URZ ;  /* 0x0000900007067890 */ /* 0x000fe4000fffe0ff */
[----:B------:R-:W-:-:S03]  /*1900*/  UIADD3 UR7, UPT, UPT, UR7, 0x9010, URZ ;  /* 0x0000901007077890 */ /* 0x000fc6000fffe0ff */
[----:B------:R-:W2:Y:S01]  /*1910*/  LDC R0, c[0x0][0x3ac] ;  /* 0x0000eb00ff007b82 */ /* 0x000ea20000000800 */
[----:B-1----:R-:W-:Y:S02]  /*1920*/  ULEA UR6, UR10, UR6, 0x18 ;  /* 0x000000060a067291 */ /* 0x002fe4000f8ec0ff */
[----:B------:R-:W-:-:S04]  /*1930*/  ULEA UR7, UR10, UR7, 0x18 ;  /* 0x000000070a077291 */ /* 0x000fc8000f8ec0ff */
[C---:B------:R-:W-:Y:S01]  /*1940*/  LEA R21, R20.reuse, UR6, 0x2 ;  /* 0x0000000614157c11 */ /* 0x040fe2000f8e10ff */
[----:B------:R-:W-:Y:S01]  /*1950*/  USHF.L.U32 UR6, UR4, 0x6, URZ ;  /* 0x0000000604067899 */ /* 0x000fe200080006ff */
[----:B------:R-:W-:-:S03]  /*1960*/  LEA R22, R20, UR7, 0x2 ;  /* 0x0000000714167c11 */ /* 0x000fc6000f8e10ff */
[----:B------:R1:W3:Y:S02]  /*1970*/  LDS R33, [R21] ;  /* 0x0000000015217984 */ /* 0x0002e40000000800 */
[----:B------:R-:W-:Y:S02]  /*1980*/  MOV R27, UR6 ;  /* 0x00000006001b7c02 */ /* 0x000fe40008000f00 */
[----:B------:R1:W4:Y:S02]  /*1990*/  LDS R23, [R22] ;  /* 0x0000000016177984 */ /* 0x0003240000000800 */
[----:B--2---:R-:W-:-:S04]  /*19a0*/  VIADDMNMX R27, R27, 0x40, R0, PT ;  /* 0x000000401b1b7846 */ /* 0x004fc80003800100 */
[C---:B------:R-:W-:Y:S02]  /*19b0*/  LOP3.LUT R24, R27.reuse, 0xf, RZ, 0xc0, !PT ;  /* 0x0000000f1b187812 */ /* 0x040fe400078ec0ff */
[----:B------:R-:W-:Y:S02]  /*19c0*/  LOP3.LUT R25, R27, 0x7, RZ, 0xc0, !PT ;  /* 0x000000071b197812 */ /* 0x000fe400078ec0ff */
[----:B------:R-:W-:Y:S02]  /*19d0*/  IADD3 R0, PT, PT, R24, -0x1, RZ ;  /* 0xffffffff18007810 */ /* 0x000fe40007ffe0ff */
[----:B------:R-:W-:Y:S02]  /*19e0*/  IADD3 R4, PT, PT, R25, -0x1, RZ ;  /* 0xffffffff19047810 */ /* 0x000fe40007ffe0ff */
[----:B------:R-:W-:Y:S02]  /*19f0*/  LOP3.LUT R26, R27, 0x3, RZ, 0xc0, !PT ;  /* 0x000000031b1a7812 */ /* 0x000fe400078ec0ff */
[----:B------:R-:W-:-:S02]  /*1a00*/  ISETP.GE.U32.AND P0, PT, R0, 0x7, PT ;  /* 0x000000070000780c */ /* 0x000fc40003f06070 */
[----:B------:R-:W-:Y:S02]  /*1a10*/  ISETP.GE.U32.AND P1, PT, R4, 0x3, PT ;  /* 0x000000030400780c */ /* 0x000fe40003f26070 */
[----:B------:R-:W-:Y:S02]  /*1a20*/  LOP3.LUT R27, R27, 0x1, RZ, 0xc0, !PT ;  /* 0x000000011b1b7812 */ /* 0x000fe400078ec0ff */
[----:B------:R-:W-:Y:S02]  /*1a30*/  IADD3 R28, PT, PT, -R26, UR9, RZ ;  /* 0x000000091a1c7c10 */ /* 0x000fe4000fffe1ff */
[----:B-1-3--:R-:W-:-:S07]  /*1a40*/  IADD3 R29, PT, PT, -R24, UR9, RZ ;  /* 0x00000009181d7c10 */ /* 0x00afce000fffe1ff */
.L_x_43:
[----:B------:R-:W-:Y:S02]  /*1a50*/  LOP3.LUT P3, R30, R2, 0x1f, RZ, 0xc0, !PT ;  /* 0x0000001f021e7812 */ /* 0x000fe4000786c0ff */
[----:B0-----:R-:W-:-:S04]  /*1a60*/  LOP3.LUT R0, R20, 0xfffffffc, RZ, 0xc0, !PT ;  /* 0xfffffffc14007812 */ /* 0x001fc800078ec0ff */
[----:B------:R-:W-:-:S07]  /*1a70*/  IADD3 R0, PT, PT, R1, R0, RZ ;  /* 0x0000000001007210 */ /* 0x000fce0007ffe0ff */
[----:B-1----:R1:W5:Y:S01]  /*1a80*/  @P3 LDL R38, [R0] ;  /* 0x0000000000263983 */ /* 0x0023620000100800 */
[----:B------:R-:W-:Y:S01]  /*1a90*/  MOV R36, 0x400 ;  /* 0x0000040000247802 */ /* 0x000fe20000000f00 */
[----:B------:R-:W-:Y:S01]  /*1aa0*/  BSSY.RECONVERGENT B1, `(.L_x_22) ;  /* 0x0000050000017945 */ /* 0x000fe20003800200 */
[----:B------:R-:W-:Y:S01]  /*1ab0*/  MOV R37, R20 ;  /* 0x0000001400257202 */ /* 0x000fe20000000f00 */
[----:B--2---:R-:W2:Y:S01]  /*1ac0*/  S2R R35, SR_CgaCtaId ;  /* 0x0000000000237919 */ /* 0x004ea20000008800 */
[----:B---3--:R-:W-:Y:S02]  /*1ad0*/  IADD3 R4, PT, PT, R36, 0x5000, RZ ;  /* 0x0000500024047810 */ /* 0x008fe40007ffe0ff */
[----:B------:R-:W-:Y:S02]  /*1ae0*/  SHF.R.U32.HI R34, RZ, 0x2, R20 ;  /* 0x00000002ff227819 */ /* 0x000fe40000011614 */
[----:B------:R-:W-:-:S04]  /*1af0*/  MOV R32, UR9 ;  /* 0x0000000900207c02 */ /* 0x000fc80008000f00 */
[----:B------:R-:W-:Y:S02]  /*1b00*/  IADD3 R32, PT, PT, R32, -0x1, RZ ;  /* 0xffffffff20207810 */ /* 0x000fe40007ffe0ff */
[----:B--2---:R-:W-:-:S04]  /*1b10*/  LEA R31, R35, R4, 0x18 ;  /* 0x00000004231f7211 */ /* 0x004fc800078ec0ff */
[C---:B------:R-:W-:Y:S02]  /*1b20*/  LEA R31, R20.reuse, R31, 0x8 ;  /* 0x0000001f141f7211 */ /* 0x040fe400078e40ff */
[----:B------:R-:W-:-:S04]  /*1b30*/  IADD3 R20, PT, PT, R20, 0x4, RZ ;  /* 0x0000000414147810 */ /* 0x000fc80007ffe0ff */
[----:B------:R-:W-:Y:S01]  /*1b40*/  ISETP.GE.AND P2, PT, R20, UR5, PT ;  /* 0x0000000514007c0c */ /* 0x000fe2000bf46270 */
[----:B-1----:R-:W-:-:S12]  /*1b50*/  @P3 BRA `(.L_x_23) ;  /* 0x0000000400103947 */ /* 0x002fd80003800000 */
[----:B-----5:R-:W2:Y:S01]  /*1b60*/  LDL R38, [R0] ;  /* 0x0000000000267983 */ /* 0x020ea20000100800 */
[----:B------:R-:W-:Y:S01]  /*1b70*/  UISETP.GE.AND UP0, UPT, UR9, 0x1, UPT ;  /* 0x000000010900788c */ /* 0x000fe2000bf06270 */
[----:B--2---:R-:W-:-:S08]  /*1b80*/  MOV R33, R38 ;  /* 0x0000002600217202 */ /* 0x004fd00000000f00 */
[----:B------:R-:W-:Y:S05]  /*1b90*/  BRA.U !UP0, `(.L_x_24) ;  /* 0x0000000108fc7547 */ /* 0x000fea000b800000 */
[----:B------:R-:W-:Y:S01]  /*1ba0*/  ISETP.GE.U32.AND P3, PT, R32, 0xf, PT ;  /* 0x0000000f2000780c */ /* 0x000fe20003f66070 */
[----:B------:R-:W-:Y:S01]  /*1bb0*/  HFMA2 R4, -RZ, RZ, 0, 0 ;  /* 0x00000000ff047431 */ /* 0x000fe200000001ff */
[----:B------:R-:W-:-:S11]  /*1bc0*/  MOV R33, R38 ;  /* 0x0000002600217202 */ /* 0x000fd60000000f00 */
[----:B------:R-:W-:Y:S05]  /*1bd0*/  @!P3 BRA `(.L_x_25) ;  /* 0x00000000004cb947 */ /* 0x000fea0003800000 */
[----:B------:R-:W-:Y:S02]  /*1be0*/  MOV R40, RZ ;  /* 0x000000ff00287202 */ /* 0x000fe40000000f00 */
[----:B------:R-:W-:-:S07]  /*1bf0*/  MOV R33, R38 ;  /* 0x0000002600217202 */ /* 0x000fce0000000f00 */
.L_x_26:
[C---:B------:R-:W-:Y:S02]  /*1c00*/  LEA R39, R40.reuse, R31, 0x2 ;  /* 0x0000001f28277211 */ /* 0x040fe400078e10ff */
[----:B------:R-:W-:-:S03]  /*1c10*/  IADD3 R40, PT, PT, R40, 0x10, RZ ;  /* 0x0000001028287810 */ /* 0x000fc60007ffe0ff */
[----:B0-----:R-:W0:Y:S01]  /*1c20*/  LDS.128 R4, [R39] ;  /* 0x0000000027047984 */ /* 0x001e220000000c00 */
[----:B------:R-:W-:-:S03]  /*1c30*/  ISETP.NE.AND P3, PT, R40, R29, PT ;  /* 0x0000001d2800720c */ /* 0x000fc60003f65270 */
[----:B------:R-:W1:Y:S04]  /*1c40*/  LDS.128 R8, [R39+0x10] ;  /* 0x0000100027087984 */ /* 0x000e680000000c00 */
[----:B------:R-:W2:Y:S04]  /*1c50*/  LDS.128 R12, [R39+0x20] ;  /* 0x00002000270c7984 */ /* 0x000ea80000000c00 */
[----:B------:R-:W3:Y:S01]  /*1c60*/  LDS.128 R16, [R39+0x30] ;  /* 0x0000300027107984 */ /* 0x000ee20000000c00 */
[----:B0-----:R-:W-:-:S04]  /*1c70*/  FMNMX3 R4, R33, R4, R5, !PT ;  /* 0x0000000421047276 */ /* 0x001fc80007800005 */
[----:B------:R-:W-:-:S04]  /*1c80*/  FMNMX3 R4, R4, R6, R7, !PT ;  /* 0x0000000604047276 */ /* 0x000fc80007800007 */
[----:B-1----:R-:W-:-:S04]  /*1c90*/  FMNMX3 R4, R4, R8, R9, !PT ;  /* 0x0000000804047276 */ /* 0x002fc80007800009 */
[----:B------:R-:W-:-:S04]  /*1ca0*/  FMNMX3 R4, R4, R10, R11, !PT ;  /* 0x0000000a04047276 */ /* 0x000fc8000780000b */
[----:B--2---:R-:W-:-:S04]  /*1cb0*/  FMNMX3 R4, R4, R12, R13, !PT ;  /* 0x0000000c04047276 */ /* 0x004fc8000780000d */
[----:B------:R-:W-:-:S04]  /*1cc0*/  FMNMX3 R4, R4, R14, R15, !PT ;  /* 0x0000000e04047276 */ /* 0x000fc8000780000f */
[----:B---3--:R-:W-:-:S04]  /*1cd0*/  FMNMX3 R4, R4, R16, R17, !PT ;  /* 0x0000001004047276 */ /* 0x008fc80007800011 */
[----:B------:R-:W-:Y:S01]  /*1ce0*/  FMNMX3 R33, R4, R18, R19, !PT ;  /* 0x0000001204217276 */ /* 0x000fe20007800013 */
[----:B------:R-:W-:Y:S06]  /*1cf0*/  @P3 BRA `(.L_x_26) ;  /* 0xfffffffc00c03947 */ /* 0x000fec000383ffff */
[----:B------:R-:W-:-:S07]  /*1d00*/  MOV R4, R29 ;  /* 0x0000001d00047202 */ /* 0x000fce0000000f00 */
.L_x_25:
[----:B------:R-:W-:-:S13]  /*1d10*/  ISETP.NE.AND P3, PT, R24, RZ, PT ;  /* 0x000000ff1800720c */ /* 0x000fda0003f65270 */
[----:B------:R-:W-:Y:S05]  /*1d20*/  @!P3 BRA `(.L_x_24) ;  /* 0x000000000098b947 */ /* 0x000fea0003800000 */
[----:B------:R-:W-:Y:S01]  /*1d30*/  ISETP.NE.AND P3, PT, R25, RZ, PT ;  /* 0x000000ff1900720c */ /* 0x000fe20003f65270 */
[----:B------:R-:W-:-:S12]  /*1d40*/  @!P0 BRA `(.L_x_27) ;  /* 0x0000000000388947 */ /* 0x000fd80003800000 */
[C---:B0-----:R-:W-:Y:S02]  /*1d50*/  LEA R5, R4.reuse, R31, 0x2 ;  /* 0x0000001f04057211 */ /* 0x041fe400078e10ff */
[----:B------:R-:W-:-:S03]  /*1d60*/  IADD3 R4, PT, PT, R4, 0x8, RZ ;  /* 0x0000000804047810 */ /* 0x000fc60007ffe0ff */
[----:B------:R-:W-:Y:S04]  /*1d70*/  LDS R6, [R5] ;  /* 0x0000000005067984 */ /* 0x000fe80000000800 */
[----:B------:R-:W0:Y:S04]  /*1d80*/  LDS R7, [R5+0x4] ;  /* 0x0000040005077984 */ /* 0x000e280000000800 */
[----:B------:R-:W-:Y:S04]  /*1d90*/  LDS R9, [R5+0x8] ;  /* 0x0000080005097984 */ /* 0x000fe80000000800 */
[----:B------:R-:W1:Y:S04]  /*1da0*/  LDS R8, [R5+0xc] ;  /* 0x00000c0005087984 */ /* 0x000e680000000800 */
[----:B------:R-:W-:Y:S04]  /*1db0*/  LDS R11, [R5+0x10] ;  /* 0x00001000050b7984 */ /* 0x000fe80000000800 */
[----:B------:R-:W2:Y:S04]  /*1dc0*/  LDS R10, [R5+0x14] ;  /* 0x00001400050a7984 */ /* 0x000ea80000000800 */
[----:B------:R-:W-:Y:S04]  /*1dd0*/  LDS R13, [R5+0x18] ;  /* 0x00001800050d7984 */ /* 0x000fe80000000800 */
[----:B------:R-:W3:Y:S01]  /*1de0*/  LDS R12, [R5+0x1c] ;  /* 0x00001c00050c7984 */ /* 0x000ee20000000800 */
[----:B0-----:R-:W-:-:S04]  /*1df0*/  FMNMX3 R6, R33, R6, R7, !PT ;  /* 0x0000000621067276 */ /* 0x001fc80007800007 */
[----:B-1----:R-:W-:-:S04]  /*1e00*/  FMNMX3 R6, R6, R9, R8, !PT ;  /* 0x0000000906067276 */ /* 0x002fc80007800008 */
[----:B--2---:R-:W-:-:S04]  /*1e10*/  FMNMX3 R6, R6, R11, R10, !PT ;  /* 0x0000000b06067276 */ /* 0x004fc8000780000a */
[----:B---3--:R-:W-:-:S07]  /*1e20*/  FMNMX3 R33, R6, R13, R12, !PT ;  /* 0x0000000d06217276 */ /* 0x008fce000780000c */
.L_x_27:
        /* <DEDUP_REMOVED lines=8> */
[----:B------:R-:W1:Y:S01]  /*1eb0*/  LDS R8, [R5+0xc] ;  /* 0x00000c0005087984 */ /* 0x000e620000000800 */
[----:B0-----:R-:W-:-:S04]  /*1ec0*/  FMNMX3 R6, R33, R6, R7, !PT ;  /* 0x0000000621067276 */ /* 0x001fc80007800007 */
[----:B-1----:R-:W-:-:S07]  /*1ed0*/  FMNMX3 R33, R6, R9, R8, !PT ;  /* 0x0000000906217276 */ /* 0x002fce0007800008 */
.L_x_28:
[----:B------:R-:W-:Y:S05]  /*1ee0*/  @!P3 BRA `(.L_x_24) ;  /* 0x000000000028b947 */ /* 0x000fea0003800000 */
[----:B0-----:R-:W-:Y:S02]  /*1ef0*/  LEA R5, R4, R31, 0x2 ;  /* 0x0000001f04057211 */ /* 0x001fe400078e10ff */
[----:B------:R-:W-:-:S03]  /*1f00*/  ISETP.NE.AND P3, PT, R26, 0x1, PT ;  /* 0x000000011a00780c */ /* 0x000fc60003f65270 */
[----:B------:R-:W0:Y:S02]  /*1f10*/  LDS R4, [R5] ;  /* 0x0000000005047984 */ /* 0x000e240000000800 */
[----:B0-----:R-:W-:-:S08]  /*1f20*/  FMNMX R33, R33, R4, !PT ;  /* 0x0000000421217209 */ /* 0x001fd00007800000 */
[----:B------:R-:W-:Y:S05]  /*1f30*/  @!P3 BRA `(.L_x_24) ;  /* 0x000000000014b947 */ /* 0x000fea0003800000 */
[----:B------:R-:W-:Y:S01]  /*1f40*/  ISETP.NE.AND P3, PT, R26, 0x2, PT ;  /* 0x000000021a00780c */ /* 0x000fe20003f65270 */
[----:B------:R-:W0:-:S12]  /*1f50*/  LDS R4, [R5+0x4] ;  /* 0x0000040005047984 */ /* 0x000e180000000800 */
[----:B------:R-:W1:Y:S01]  /*1f60*/  @P3 LDS R6, [R5+0x8] ;  /* 0x0000080005063984 */ /* 0x000e620000000800 */
[----:B0-----:R-:W-:-:S04]  /*1f70*/  FMNMX R33, R33, R4, !PT ;  /* 0x0000000421217209 */ /* 0x001fc80007800000 */
[----:B-1----:R-:W-:-:S07]  /*1f80*/  @P3 FMNMX R33, R33, R6, !PT ;  /* 0x0000000621213209 */ /* 0x002fce0007800000 */
.L_x_24:
[----:B------:R1:W-:Y:S02]  /*1f90*/  STS [R21], R33 ;  /* 0x0000002115007388 */ /* 0x0003e40000000800 */
.L_x_23:
[----:B------:R-:W-:Y:S05]  /*1fa0*/  BSYNC.RECONVERGENT B1 ;  /* 0x0000000000017941 */ /* 0x000fea0003800200 */
.L_x_22:
[----:B------:R-:W-:Y:S02]  /*1fb0*/  HFMA2 R8, -RZ, RZ, 0.96630859375, -0.0022525787353515625 ;  /* 0x3bbb989dff087431 */ /* 0x000fe400000001ff */
[----:B0----5:R-:W-:Y:S01]  /*1fc0*/  FADD R5, -R33, R38 ;  /* 0x0000002621057221 */ /* 0x021fe20000000100 */
[----:B------:R-:W-:Y:S01]  /*1fd0*/  MOV R9, 0x437c0000 ;  /* 0x437c000000097802 */ /* 0x000fe20000000f00 */
[----:B------:R-:W-:Y:S01]  /*1fe0*/  BSSY.RECONVERGENT B1, `(.L_x_29) ;  /* 0x0000014000017945 */ /* 0x000fe20003800200 */
[----:B------:R-:W-:Y:S02]  /*1ff0*/  IADD3 R36, PT, PT, R36, 0x7000, RZ ;  /* 0x0000700024247810 */ /* 0x000fe40007ffe0ff */
[----:B------:R-:W-:Y:S02]  /*2000*/  MOV R10, R30 ;  /* 0x0000001e000a7202 */ /* 0x000fe40000000f00 */
[----:B------:R-:W-:Y:S01]  /*2010*/  LEA R36, R35, R36, 0x18 ;  /* 0x0000002423247211 */ /* 0x000fe200078ec0ff */
[----:B------:R-:W-:-:S03]  /*2020*/  FFMA.SAT R4, R5, R8, 0.5 ;  /* 0x3f00000005047423 */ /* 0x000fc60000002008 */
[----:B------:R-:W-:Y:S01]  /*2030*/  LEA R11, R37, R36, 0x8 ;  /* 0x00000024250b7211 */ /* 0x000fe200078e40ff */
[----:B------:R-:W-:-:S04]  /*2040*/  FFMA.RM R4, R4, R9, 12582913 ;  /* 0x4b40000104047423 */ /* 0x000fc80000004009 */
[C---:B------:R-:W-:Y:S01]  /*2050*/  FADD R6, R4.reuse, -12583039 ;  /* 0xcb40007f04067421 */ /* 0x040fe20000000000 */
[----:B------:R-:W-:-:S03]  /*2060*/  SHF.L.U32 R4, R4, 0x17, RZ ;  /* 0x0000001704047819 */ /* 0x000fc600000006ff */
[----:B------:R-:W-:-:S04]  /*2070*/  FFMA R6, R5, 1.4426950216293334961, -R6 ;  /* 0x3fb8aa3b05067823 */ /* 0x000fc80000000806 */
[----:B------:R-:W-:-:S04]  /*2080*/  FFMA R6, R5, 1.925963033500011079e-08, R6 ;  /* 0x32a5706005067823 */ /* 0x000fc80000000006 */
[----:B------:R-:W0:Y:S02]  /*2090*/  MUFU.EX2 R5, R6 ;  /* 0x0000000600057308 */ /* 0x000e240000000800 */
[----:B0-----:R-:W-:-:S07]  /*20a0*/  FMUL R12, R4, R5 ;  /* 0x00000005040c7220 */ /* 0x001fce0000400000 */
.L_x_30:
[C---:B0-----:R-:W-:Y:S02]  /*20b0*/  LEA R4, R10.reuse, R11, 0x2 ;  /* 0x0000000b0a047211 */ /* 0x041fe400078e10ff */
[C---:B------:R-:W-:Y:S02]  /*20c0*/  ISETP.GE.U32.AND P3, PT, R10.reuse, 0x20, PT ;  /* 0x000000200a00780c */ /* 0x040fe40003f66070 */
[----:B------:R-:W-:Y:S01]  /*20d0*/  IADD3 R10, PT, PT, R10, 0x20, RZ ;  /* 0x000000200a0a7810 */ /* 0x000fe20007ffe0ff */
[----:B------:R-:W0:Y:S02]  /*20e0*/  LDS R5, [R4] ;  /* 0x0000000004057984 */ /* 0x000e240000000800 */
[----:B0-----:R-:W-:-:S05]  /*20f0*/  FMUL R5, R12, R5 ;  /* 0x000000050c057220 */ /* 0x001fca0000400000 */
[----:B------:R0:W-:Y:S03]  /*2100*/  STS [R4], R5 ;  /* 0x0000000504007388 */ /* 0x0001e60000000800 */
[----:B------:R-:W-:Y:S05]  /*2110*/  @!P3 BRA `(.L_x_30) ;  /* 0xfffffffc00e4b947 */ /* 0x000fea000383ffff */
[----:B------:R-:W-:Y:S05]  /*2120*/  BSYNC.RECONVERGENT B1 ;  /* 0x0000000000017941 */ /* 0x000fea0003800200 */
.L_x_29:
[----:B------:R-:W-:Y:S01]  /*2130*/  ISETP.NE.AND P3, PT, R30, RZ, PT ;  /* 0x000000ff1e00720c */ /* 0x000fe20003f65270 */
[----:B------:R-:W-:Y:S01]  /*2140*/  BSSY.RECONVERGENT B1, `(.L_x_31) ;  /* 0x000005d000017945 */ /* 0x000fe20003800200 */
[----:B------:R-:W-:-:S11]  /*2150*/  LEA R34, R34, UR8, 0x2 ;  /* 0x0000000822227c11 */ /* 0x000fd6000f8e10ff */
[----:B------:R-:W-:Y:S05]  /*2160*/  @P3 BRA `(.L_x_32) ;  /* 0x0000000400683947 */ /* 0x000fea0003800000 */
[----:B----4-:R-:W2:Y:S01]  /*2170*/  LDL R23, [R34] ;  /* 0x0000000022177983 */ /* 0x010ea20000100800 */
[----:B------:R-:W-:Y:S01]  /*2180*/  UISETP.GE.AND UP0, UPT, UR9, 0x1, UPT ;  /* 0x000000010900788c */ /* 0x000fe2000bf06270 */
[----:B--2---:R-:W-:-:S08]  /*2190*/  FMUL R23, R12, R23 ;  /* 0x000000170c177220 */ /* 0x004fd00000400000 */
[----:B------:R-:W-:Y:S05]  /*21a0*/  BRA.U !UP0, `(.L_x_33) ;  /* 0x0000000508547547 */ /* 0x000fea000b800000 */
[----:B------:R-:W-:Y:S01]  /*21b0*/  ISETP.GE.U32.AND P3, PT, R32, 0x3, PT ;  /* 0x000000032000780c */ /* 0x000fe20003f66070 */
[----:B0-----:R-:W-:-:S12]  /*21c0*/  HFMA2 R4, -RZ, RZ, 0, 0 ;  /* 0x00000000ff047431 */ /* 0x001fd800000001ff */
[----:B------:R-:W-:Y:S05]  /*21d0*/  @!P3 BRA `(.L_x_34) ;  /* 0x0000000000acb947 */ /* 0x000fea0003800000 */
[----:B------:R-:W-:-:S07]  /*21e0*/  MOV R10, RZ ;  /* 0x000000ff000a7202 */ /* 0x000fce0000000f00 */
.L_x_35:
[C---:B------:R-:W-:Y:S02]  /*21f0*/  LEA R4, R10.reuse, R31, 0x2 ;  /* 0x0000001f0a047211 */ /* 0x040fe400078e10ff */
[----:B------:R-:W-:-:S04]  /*2200*/  IADD3 R10, PT, PT, R10, 0x4, RZ ;  /* 0x000000040a0a7810 */ /* 0x000fc80007ffe0ff */
[----:B------:R-:W0:Y:S01]  /*2210*/  LDS.128 R4, [R4] ;  /* 0x0000000004047984 */ /* 0x000e220000000c00 */
[----:B------:R-:W-:Y:S01]  /*2220*/  ISETP.NE.AND P3, PT, R10, R28, PT ;  /* 0x0000001c0a00720c */ /* 0x000fe20003f65270 */
[C---:B0-----:R-:W-:Y:S01]  /*2230*/  FADD R13, -R33.reuse, R4 ;  /* 0x00000004210d7221 */ /* 0x041fe20000000100 */
[C---:B------:R-:W-:Y:S01]  /*2240*/  FADD R5, -R33.reuse, R5 ;  /* 0x0000000521057221 */ /* 0x040fe20000000100 */
[C---:B------:R-:W-:Y:S01]  /*2250*/  FADD R15, -R33.reuse, R6 ;  /* 0x00000006210f7221 */ /* 0x040fe20000000100 */
[----:B------:R-:W-:Y:S01]  /*2260*/  FADD R7, -R33, R7 ;  /* 0x0000000721077221 */ /* 0x000fe20000000100 */
[-C--:B------:R-:W-:Y:S01]  /*2270*/  FFMA.SAT R12, R13, R8.reuse, 0.5 ;  /* 0x3f0000000d0c7423 */ /* 0x080fe20000002008 */
[-C--:B------:R-:W-:Y:S01]  /*2280*/  FFMA.SAT R16, R5, R8.reuse, 0.5 ;  /* 0x3f00000005107423 */ /* 0x080fe20000002008 */
[-C--:B------:R-:W-:Y:S01]  /*2290*/  FFMA.SAT R6, R15, R8.reuse, 0.5 ;  /* 0x3f0000000f067423 */ /* 0x080fe20000002008 */
[----:B------:R-:W-:Y:S01]  /*22a0*/  FFMA.SAT R36, R7, R8, 0.5 ;  /* 0x3f00000007247423 */ /* 0x000fe20000002008 */
[-C--:B------:R-:W-:Y:S01]  /*22b0*/  FFMA.RM R12, R12, R9.reuse, 12582913 ;  /* 0x4b4000010c0c7423 */ /* 0x080fe20000004009 */
[-C--:B------:R-:W-:Y:S01]  /*22c0*/  FFMA.RM R16, R16, R9.reuse, 12582913 ;  /* 0x4b40000110107423 */ /* 0x080fe20000004009 */
[-C--:B------:R-:W-:Y:S01]  /*22d0*/  FFMA.RM R6, R6, R9.reuse, 12582913 ;  /* 0x4b40000106067423 */ /* 0x080fe20000004009 */
[----:B------:R-:W-:Y:S01]  /*22e0*/  FFMA.RM R36, R36, R9, 12582913 ;  /* 0x4b40000124247423 */ /* 0x000fe20000004009 */
[----:B------:R-:W-:Y:S01]  /*22f0*/  FADD R14, R12, -12583039 ;  /* 0xcb40007f0c0e7421 */ /* 0x000fe20000000000 */
[----:B------:R-:W-:Y:S01]  /*2300*/  FADD R4, R16, -12583039 ;  /* 0xcb40007f10047421 */ /* 0x000fe20000000000 */
[----:B------:R-:W-:Y:S01]  /*2310*/  FADD R18, R6, -12583039 ;  /* 0xcb40007f06127421 */ /* 0x000fe20000000000 */
[----:B------:R-:W-:Y:S01]  /*2320*/  FADD R38, R36, -12583039 ;  /* 0xcb40007f24267421 */ /* 0x000fe20000000000 */
[----:B------:R-:W-:Y:S01]  /*2330*/  FFMA R14, R13, 1.4426950216293334961, -R14 ;  /* 0x3fb8aa3b0d0e7823 */ /* 0x000fe2000000080e */
[----:B------:R-:W-:Y:S01]  /*2340*/  FFMA R4, R5, 1.4426950216293334961, -R4 ;  /* 0x3fb8aa3b05047823 */ /* 0x000fe20000000804 */
[----:B------:R-:W-:Y:S01]  /*2350*/  FFMA R18, R15, 1.4426950216293334961, -R18 ;  /* 0x3fb8aa3b0f127823 */ /* 0x000fe20000000812 */
[----:B------:R-:W-:Y:S01]  /*2360*/  FFMA R38, R7, 1.4426950216293334961, -R38 ;  /* 0x3fb8aa3b07267823 */ /* 0x000fe20000000826 */
[----:B------:R-:W-:Y:S01]  /*2370*/  FFMA R14, R13, 1.925963033500011079e-08, R14 ;  /* 0x32a570600d0e7823 */ /* 0x000fe2000000000e */
[----:B------:R-:W-:Y:S01]  /*2380*/  FFMA R4, R5, 1.925963033500011079e-08, R4 ;  /* 0x32a5706005047823 */ /* 0x000fe20000000004 */
[----:B------:R-:W-:Y:S01]  /*2390*/  FFMA R18, R15, 1.925963033500011079e-08, R18 ;  /* 0x32a570600f127823 */ /* 0x000fe20000000012 */
[----:B------:R-:W-:Y:S01]  /*23a0*/  FFMA R38, R7, 1.925963033500011079e-08, R38 ;  /* 0x32a5706007267823 */ /* 0x000fe20000000026 */
[----:B------:R-:W-:-:S02]  /*23b0*/  SHF.L.U32 R12, R12, 0x17, RZ ;  /* 0x000000170c0c7819 */ /* 0x000fc400000006ff */
[----:B------:R-:W0:Y:S01]  /*23c0*/  MUFU.EX2 R14, R14 ;  /* 0x0000000e000e7308 */ /* 0x000e220000000800 */
[----:B------:R-:W-:Y:S02]  /*23d0*/  SHF.L.U32 R5, R16, 0x17, RZ ;  /* 0x0000001710057819 */ /* 0x000fe400000006ff */
[----:B------:R-:W-:-:S05]  /*23e0*/  SHF.L.U32 R7, R6, 0x17, RZ ;  /* 0x0000001706077819 */ /* 0x000fca00000006ff */
[----:B------:R-:W2:Y:S08]  /*23f0*/  MUFU.EX2 R4, R4 ;  /* 0x0000000400047308 */ /* 0x000eb00000000800 */
[----:B------:R-:W3:Y:S01]  /*2400*/  MUFU.EX2 R18, R18 ;  /* 0x0000001200127308 */ /* 0x000ee20000000800 */
[----:B0-----:R-:W-:Y:S01]  /*2410*/  FFMA R12, R12, R14, R23 ;  /* 0x0000000e0c0c7223 */ /* 0x001fe20000000017 */
[----:B------:R-:W-:-:S06]  /*2420*/  SHF.L.U32 R23, R36, 0x17, RZ ;  /* 0x0000001724177819 */ /* 0x000fcc00000006ff */
[----:B------:R-:W0:Y:S01]  /*2430*/  MUFU.EX2 R38, R38 ;  /* 0x0000002600267308 */ /* 0x000e220000000800 */
[----:B--2---:R-:W-:-:S04]  /*2440*/  FFMA R4, R5, R4, R12 ;  /* 0x0000000405047223 */ /* 0x004fc8000000000c */
[----:B---3--:R-:W-:-:S04]  /*2450*/  FFMA R4, R7, R18, R4 ;  /* 0x0000001207047223 */ /* 0x008fc80000000004 */
[----:B0-----:R-:W-:Y:S01]  /*2460*/  FFMA R23, R23, R38, R4 ;  /* 0x0000002617177223 */ /* 0x001fe20000000004 */
[----:B------:R-:W-:Y:S06]  /*2470*/  @P3 BRA `(.L_x_35) ;  /* 0xfffffffc005c3947 */ /* 0x000fec000383ffff */
[----:B------:R-:W-:-:S07]  /*2480*/  MOV R4, R28 ;  /* 0x0000001c00047202 */ /* 0x000fce0000000f00 */
.L_x_34:
[----:B------:R-:W-:-:S13]  /*2490*/  ISETP.NE.AND P3, PT, R26, RZ, PT ;  /* 0x000000ff1a00720c */ /* 0x000fda0003f65270 */
[----:B------:R-:W-:Y:S05]  /*24a0*/  @!P3 BRA `(.L_x_33) ;  /* 0x000000000094b947 */ /* 0x000fea0003800000 */
[----:B------:R-:W-:Y:S02]  /*24b0*/  ISETP.NE.AND P4, PT, R26, 0x1, PT ;  /* 0x000000011a00780c */ /* 0x000fe40003f85270 */
[----:B------:R-:W-:-:S11]  /*24c0*/  ISETP.NE.AND P3, PT, R27, RZ, PT ;  /* 0x000000ff1b00720c */ /* 0x000fd60003f65270 */
[----:B------:R-:W-:Y:S05]  /*24d0*/  @!P4 BRA `(.L_x_36) ;  /* 0x000000000058c947 */ /* 0x000fea0003800000 */
[C---:B------:R-:W-:Y:S02]  /*24e0*/  LEA R5, R4.reuse, R31, 0x2 ;  /* 0x0000001f04057211 */ /* 0x040fe400078e10ff */
[----:B------:R-:W-:-:S03]  /*24f0*/  IADD3 R4, PT, PT, R4, 0x2, RZ ;  /* 0x0000000204047810 */ /* 0x000fc60007ffe0ff */
[----:B------:R-:W0:Y:S04]  /*2500*/  LDS R6, [R5] ;  /* 0x0000000005067984 */ /* 0x000e280000000800 */
[----:B------:R-:W2:Y:S01]  /*2510*/  LDS R10, [R5+0x4] ;  /* 0x00000400050a7984 */ /* 0x000ea20000000800 */
[----:B0-----:R-:W-:-:S04]  /*2520*/  FADD R7, -R33, R6 ;  /* 0x0000000621077221 */ /* 0x001fc80000000100 */
[----:B------:R-:W-:Y:S01]  /*2530*/  FFMA.SAT R6, R7, R8, 0.5 ;  /* 0x3f00000007067423 */ /* 0x000fe20000002008 */
[----:B--2---:R-:W-:-:S03]  /*2540*/  FADD R13, -R33, R10 ;  /* 0x0000000a210d7221 */ /* 0x004fc60000000100 */
[----:B------:R-:W-:Y:S01]  /*2550*/  FFMA.RM R6, R6, R9, 12582913 ;  /* 0x4b40000106067423 */ /* 0x000fe20000004009 */
[----:B------:R-:W-:-:S03]  /*2560*/  FFMA.SAT R12, R13, R8, 0.5 ;  /* 0x3f0000000d0c7423 */ /* 0x000fc60000002008 */
[----:B------:R-:W-:Y:S01]  /*2570*/  FADD R10, R6, -12583039 ;  /* 0xcb40007f060a7421 */ /* 0x000fe20000000000 */
[----:B------:R-:W-:Y:S01]  /*2580*/  FFMA.RM R12, R12, R9, 12582913 ;  /* 0x4b4000010c0c7423 */ /* 0x000fe20000004009 */
[----:B------:R-:W-:Y:S02]  /*2590*/  SHF.L.U32 R6, R6, 0x17, RZ ;  /* 0x0000001706067819 */ /* 0x000fe400000006ff */
[C---:B------:R-:W-:Y:S01]  /*25a0*/  FFMA R10, R7.reuse, 1.4426950216293334961, -R10 ;  /* 0x3fb8aa3b070a7823 */ /* 0x040fe2000000080a */
[C---:B------:R-:W-:Y:S01]  /*25b0*/  FADD R14, R12.reuse, -12583039 ;  /* 0xcb40007f0c0e7421 */ /* 0x040fe20000000000 */
[----:B------:R-:W-:Y:S02]  /*25c0*/  SHF.L.U32 R5, R12, 0x17, RZ ;  /* 0x000000170c057819 */ /* 0x000fe400000006ff */
[----:B------:R-:W-:Y:S01]  /*25d0*/  FFMA R10, R7, 1.925963033500011079e-08, R10 ;  /* 0x32a57060070a7823 */ /* 0x000fe2000000000a */
[----:B------:R-:W-:-:S04]  /*25e0*/  FFMA R14, R13, 1.4426950216293334961, -R14 ;  /* 0x3fb8aa3b0d0e7823 */ /* 0x000fc8000000080e */
[----:B------:R-:W-:Y:S01]  /*25f0*/  FFMA R14, R13, 1.925963033500011079e-08, R14 ;  /* 0x32a570600d0e7823 */ /* 0x000fe2000000000e */
[----:B------:R-:W0:Y:S08]  /*2600*/  MUFU.EX2 R10, R10 ;  /* 0x0000000a000a7308 */ /* 0x000e300000000800 */
[----:B------:R-:W2:Y:S01]  /*2610*/  MUFU.EX2 R14, R14 ;  /* 0x0000000e000e7308 */ /* 0x000ea20000000800 */
[----:B0-----:R-:W-:-:S04]  /*2620*/  FFMA R6, R6, R10, R23 ;  /* 0x0000000a06067223 */ /* 0x001fc80000000017 */
[----:B--2---:R-:W-:-:S07]  /*2630*/  FFMA R23, R5, R14, R6 ;  /* 0x0000000e05177223 */ /* 0x004fce0000000006 */
.L_x_36:
[----:B------:R-:W-:Y:S05]  /*2640*/  @!P3 BRA `(.L_x_33) ;  /* 0x00000000002cb947 */ /* 0x000fea0003800000 */
[----:B------:R-:W-:-:S06]  /*2650*/  LEA R4, R4, R31, 0x2 ;  /* 0x0000001f04047211 */ /* 0x000fcc00078e10ff */
[----:B------:R-:W0:Y:S02]  /*2660*/  LDS R4, [R4] ;  /* 0x0000000004047984 */ /* 0x000e240000000800 */
[----:B0-----:R-:W-:-:S04]  /*2670*/  FADD R5, -R33, R4 ;  /* 0x0000000421057221 */ /* 0x001fc80000000100 */
[----:B------:R-:W-:-:S04]  /*2680*/  FFMA.SAT R8, R5, R8, 0.5 ;  /* 0x3f00000005087423 */ /* 0x000fc80000002008 */
[----:B------:R-:W-:-:S04]  /*2690*/  FFMA.RM R8, R8, R9, 12582913 ;  /* 0x4b40000108087423 */ /* 0x000fc80000004009 */
[C---:B------:R-:W-:Y:S01]  /*26a0*/  FADD R6, R8.reuse, -12583039 ;  /* 0xcb40007f08067421 */ /* 0x040fe20000000000 */
[----:B------:R-:W-:-:S03]  /*26b0*/  SHF.L.U32 R8, R8, 0x17, RZ ;  /* 0x0000001708087819 */ /* 0x000fc600000006ff */
[----:B------:R-:W-:-:S04]  /*26c0*/  FFMA R6, R5, 1.4426950216293334961, -R6 ;  /* 0x3fb8aa3b05067823 */ /* 0x000fc80000000806 */
[----:B------:R-:W-:-:S06]  /*26d0*/  FFMA R6, R5, 1.925963033500011079e-08, R6 ;  /* 0x32a5706005067823 */ /* 0x000fcc0000000006 */
[----:B------:R-:W0:Y:S02]  /*26e0*/  MUFU.EX2 R6, R6 ;  /* 0x0000000600067308 */ /* 0x000e240000000800 */
[----:B0-----:R-:W-:-:S07]  /*26f0*/  FFMA R23, R8, R6, R23 ;  /* 0x0000000608177223 */ /* 0x001fce0000000017 */
.L_x_33:
[----:B------:R2:W-:Y:S02]  /*2700*/  STS [R22], R23 ;  /* 0x0000001716007388 */ /* 0x0005e40000000800 */
.L_x_32:
[----:B------:R-:W-:Y:S05]  /*2710*/  BSYNC.RECONVERGENT B1 ;  /* 0x0000000000017941 */ /* 0x000fea0003800200 */
.L_x_31:
[----:B------:R-:W-:Y:S01]  /*2720*/  BSSY.RECONVERGENT B1, `(.L_x_37) ;  /* 0x0000085000017945 */ /* 0x000fe20003800200 */
.L_x_42:
[----:B------:R-:W-:Y:S01]  /*2730*/  UISETP.GE.AND UP0, UPT, UR9, 0x1, UPT ;  /* 0x000000010900788c */ /* 0x000fe2000bf06270 */
[----:B---3--:R-:W-:-:S08]  /*2740*/  HFMA2 R9, -RZ, RZ, 0, 0 ;  /* 0x00000000ff097431 */ /* 0x008fd000000001ff */
[----:B------:R-:W-:Y:S05]  /*2750*/  BRA.U !UP0, `(.L_x_38) ;  /* 0x0000000508e87547 */ /* 0x000fea000b800000 */
[----:B------:R-:W3:Y:S01]  /*2760*/  S2UR UR7, SR_CgaCtaId ;  /* 0x00000000000779c3 */ /* 0x000ee20000008800 */
[----:B------:R-:W-:Y:S01]  /*2770*/  UMOV UR6, 0x400 ;  /* 0x0000040000067882 */ /* 0x000fe20000000000 */
[----:B------:R-:W-:Y:S01]  /*2780*/  ISETP.GE.U32.AND P3, PT, R32, 0x3, PT ;  /* 0x000000032000780c */ /* 0x000fe20003f66070 */
[----:B------:R-:W-:Y:S01]  /*2790*/  UIADD3 UR6, UPT, UPT, UR6, 0x3000, URZ ;  /* 0x0000300006067890 */ /* 0x000fe2000fffe0ff */
[----:B------:R-:W-:Y:S02]  /*27a0*/  MOV R9, RZ ;  /* 0x000000ff00097202 */ /* 0x000fe40000000f00 */
[----:B0-----:R-:W-:Y:S01]  /*27b0*/  MOV R4, RZ ;  /* 0x000000ff00047202 */ /* 0x001fe20000000f00 */
[----:B---3--:R-:W-:-:S06]  /*27c0*/  ULEA UR6, UR7, UR6, 0x18 ;  /* 0x0000000607067291 */ /* 0x008fcc000f8ec0ff */
[----:B------:R-:W-:Y:S02]  /*27d0*/  LEA R8, R30, UR6, 0x1 ;  /* 0x000000061e087c11 */ /* 0x000fe4000f8e08ff */
[----:B------:R-:W-:Y:S05]  /*27e0*/  @!P3 BRA `(.L_x_39) ;  /* 0x0000000000ecb947 */ /* 0x000fea0003800000 */
[----:B------:R-:W-:Y:S01]  /*27f0*/  HFMA2 R13, -RZ, RZ, 0, 0 ;  /* 0x00000000ff0d7431 */ /* 0x000fe200000001ff */
[----:B------:R-:W-:-:S07]  /*2800*/  MOV R9, RZ ;  /* 0x000000ff00097202 */ /* 0x000fce0000000f00 */
.L_x_40:
[C---:B------:R-:W-:Y:S02]  /*2810*/  LEA R4, R13.reuse, R31, 0x2 ;  /* 0x0000001f0d047211 */ /* 0x040fe400078e10ff */
[----:B------:R-:W-:Y:S02]  /*2820*/  MOV R19, 0x3bbb989d ;  /* 0x3bbb989d00137802 */ /* 0x000fe40000000f00 */
[----:B------:R-:W-:Y:S02]  /*2830*/  MOV R37, 0x437c0000 ;  /* 0x437c000000257802 */ /* 0x000fe40000000f00 */
[----:B------:R-:W0:Y:S01]  /*2840*/  LDS.128 R4, [R4] ;  /* 0x0000000004047984 */ /* 0x000e220000000c00 */
[C---:B------:R-:W-:Y:S02]  /*2850*/  LEA R14, R13.reuse, R8, 0x7 ;  /* 0x000000080d0e7211 */ /* 0x040fe400078e38ff */
[----:B------:R-:W-:-:S03]  /*2860*/  IADD3 R13, PT, PT, R13, 0x4, RZ ;  /* 0x000000040d0d7810 */ /* 0x000fc60007ffe0ff */
[----:B------:R-:W3:Y:S01]  /*2870*/  LDS.U16 R15, [R14] ;  /* 0x000000000e0f7984 */ /* 0x000ee20000000400 */
[----:B------:R-:W-:-:S03]  /*2880*/  ISETP.NE.AND P3, PT, R13, R28, PT ;  /* 0x0000001c0d00720c */ /* 0x000fc60003f65270 */
[----:B------:R-:W5:Y:S04]  /*2890*/  LDS.U16 R35, [R14+0x100] ;  /* 0x000100000e237984 */ /* 0x000f680000000400 */
[----:B------:R-:W1:Y:S01]  /*28a0*/  LDS.U16 R38, [R14+0x180] ;  /* 0x000180000e267984 */ /* 0x000e620000000400 */
[C---:B0-----:R-:W-:Y:S01]  /*28b0*/  FADD R10, -R33.reuse, R4 ;  /* 0x00000004210a7221 */ /* 0x041fe20000000100 */
[C---:B------:R-:W-:Y:S01]  /*28c0*/  FADD R16, -R33.reuse, R5 ;  /* 0x0000000521107221 */ /* 0x040fe20000000100 */
[C---:B------:R-:W-:Y:S01]  /*28d0*/  FADD R18, -R33.reuse, R6 ;  /* 0x0000000621127221 */ /* 0x040fe20000000100 */
[----:B------:R-:W-:Y:S01]  /*28e0*/  FADD R36, -R33, R7 ;  /* 0x0000000721247221 */ /* 0x000fe20000000100 */
[-C--:B------:R-:W-:Y:S01]  /*28f0*/  FFMA.SAT R12, R10, R19.reuse, 0.5 ;  /* 0x3f0000000a0c7423 */ /* 0x080fe20000002013 */
[-C--:B------:R-:W-:Y:S01]  /*2900*/  FFMA.SAT R17, R16, R19.reuse, 0.5 ;  /* 0x3f00000010117423 */ /* 0x080fe20000002013 */
[----:B------:R-:W0:Y:S01]  /*2910*/  LDS.U16 R6, [R14+0x80] ;  /* 0x000080000e067984 */ /* 0x000e220000000400 */
[----:B------:R-:W-:Y:S01]  /*2920*/  FFMA.SAT R4, R18, R19, 0.5 ;  /* 0x3f00000012047423 */ /* 0x000fe20000002013 */
[-C--:B------:R-:W-:Y:S01]  /*2930*/  FFMA.RM R12, R12, R37.reuse, 12582913 ;  /* 0x4b4000010c0c7423 */ /* 0x080fe20000004025 */
[----:B------:R-:W-:Y:S01]  /*2940*/  FFMA.RM R17, R17, R37, 12582913 ;  /* 0x4b40000111117423 */ /* 0x000fe20000004025 */
[----:B---3--:R-:W-:-:S02]  /*2950*/  HADD2.F32 R15, -RZ, R15.H0_H0 ;  /* 0x2000000fff0f7230 */ /* 0x008fc40000004100 */
[C---:B------:R-:W-:Y:S01]  /*2960*/  FADD R5, R12.reuse, -12583039 ;  /* 0xcb40007f0c057421 */ /* 0x040fe20000000000 */
[C---:B------:R-:W-:Y:S01]  /*2970*/  FADD R7, R17.reuse, -12583039 ;  /* 0xcb40007f11077421 */ /* 0x040fe20000000000 */
[----:B------:R-:W-:Y:S01]  /*2980*/  SHF.L.U32 R12, R12, 0x17, RZ ;  /* 0x000000170c0c7819 */ /* 0x000fe200000006ff */
[----:B-----5:R-:W-:Y:S02]  /*2990*/  HADD2.F32 R35, -RZ, R35.H0_H0 ;  /* 0x20000023ff237230 */ /* 0x020fe40000004100 */
[----:B------:R-:W-:Y:S01]  /*29a0*/  FFMA R5, R10, 1.4426950216293334961, -R5 ;  /* 0x3fb8aa3b0a057823 */ /* 0x000fe20000000805 */
[----:B------:R-:W-:Y:S01]  /*29b0*/  FFMA R7, R16, 1.4426950216293334961, -R7 ;  /* 0x3fb8aa3b10077823 */ /* 0x000fe20000000807 */
[----:B------:R-:W-:Y:S01]  /*29c0*/  SHF.L.U32 R17, R17, 0x17, RZ ;  /* 0x0000001711117819 */ /* 0x000fe200000006ff */
[----:B-1----:R-:W-:Y:S02]  /*29d0*/  HADD2.F32 R38, -RZ, R38.H0_H0 ;  /* 0x20000026ff267230 */ /* 0x002fe40000004100 */
[----:B------:R-:W-:Y:S01]  /*29e0*/  FFMA R5, R10, 1.925963033500011079e-08, R5 ;  /* 0x32a570600a057823 */ /* 0x000fe20000000005 */
[----:B------:R-:W-:Y:S01]  /*29f0*/  FFMA.RM R10, R4, R37, 12582913 ;  /* 0x4b400001040a7423 */ /* 0x000fe20000004025 */
[----:B------:R-:W-:Y:S01]  /*2a00*/  FFMA.SAT R4, R36, R19, 0.5 ;  /* 0x3f00000024047423 */ /* 0x000fe20000002013 */
[----:B------:R-:W-:-:S02]  /*2a10*/  FFMA R7, R16, 1.925963033500011079e-08, R7 ;  /* 0x32a5706010077823 */ /* 0x000fc40000000007 */
[----:B------:R-:W-:Y:S01]  /*2a20*/  FADD R19, R10, -12583039 ;  /* 0xcb40007f0a137421 */ /* 0x000fe20000000000 */
[----:B------:R-:W-:Y:S01]  /*2a30*/  FFMA.RM R16, R4, R37, 12582913 ;  /* 0x4b40000104107423 */ /* 0x000fe20000004025 */
[----:B------:R-:W1:Y:S01]  /*2a40*/  MUFU.EX2 R5, R5 ;  /* 0x0000000500057308 */ /* 0x000e620000000800 */
[----:B------:R-:W-:Y:S01]  /*2a50*/  SHF.L.U32 R10, R10, 0x17, RZ ;  /* 0x000000170a0a7819 */ /* 0x000fe200000006ff */
[----:B------:R-:W-:Y:S01]  /*2a60*/  FFMA R19, R18, 1.4426950216293334961, -R19 ;  /* 0x3fb8aa3b12137823 */ /* 0x000fe20000000813 */
[C---:B------:R-:W-:Y:S01]  /*2a70*/  FADD R37, R16.reuse, -12583039 ;  /* 0xcb40007f10257421 */ /* 0x040fe20000000000 */
[----:B------:R-:W-:Y:S02]  /*2a80*/  SHF.L.U32 R16, R16, 0x17, RZ ;  /* 0x0000001710107819 */ /* 0x000fe400000006ff */
[----:B------:R-:W-:Y:S01]  /*2a90*/  FFMA R19, R18, 1.925963033500011079e-08, R19 ;  /* 0x32a5706012137823 */ /* 0x000fe20000000013 */
[C---:B------:R-:W-:Y:S01]  /*2aa0*/  FFMA R37, R36.reuse, 1.4426950216293334961, -R37 ;  /* 0x3fb8aa3b24257823 */ /* 0x040fe20000000825 */
[----:B------:R-:W3:Y:S03]  /*2ab0*/  MUFU.EX2 R4, R7 ;  /* 0x0000000700047308 */ /* 0x000ee60000000800 */
[----:B------:R-:W-:-:S05]  /*2ac0*/  FFMA R37, R36, 1.925963033500011079e-08, R37 ;  /* 0x32a5706024257823 */ /* 0x000fca0000000025 */
[----:B------:R-:W5:Y:S01]  /*2ad0*/  MUFU.EX2 R19, R19 ;  /* 0x0000001300137308 */ /* 0x000f620000000800 */
[----:B-1----:R-:W-:Y:S01]  /*2ae0*/  FMUL R12, R12, R5 ;  /* 0x000000050c0c7220 */ /* 0x002fe20000400000 */
[----:B0-----:R-:W-:-:S03]  /*2af0*/  HADD2.F32 R6, -RZ, R6.H0_H0 ;  /* 0x20000006ff067230 */ /* 0x001fc60000004100 */
[----:B------:R-:W-:-:S03]  /*2b00*/  FFMA R12, R12, R15, R9 ;  /* 0x0000000f0c0c7223 */ /* 0x000fc60000000009 */
[----:B------:R-:W0:Y:S01]  /*2b10*/  MUFU.EX2 R37, R37 ;  /* 0x0000002500257308 */ /* 0x000e220000000800 */
[----:B---3--:R-:W-:-:S04]  /*2b20*/  FMUL R17, R17, R4 ;  /* 0x0000000411117220 */ /* 0x008fc80000400000 */
[----:B------:R-:W-:Y:S01]  /*2b30*/  FFMA R6, R17, R6, R12 ;  /* 0x0000000611067223 */ /* 0x000fe2000000000c */
[----:B-----5:R-:W-:-:S04]  /*2b40*/  FMUL R19, R10, R19 ;  /* 0x000000130a137220 */ /* 0x020fc80000400000 */
[----:B------:R-:W-:Y:S01]  /*2b50*/  FFMA R6, R19, R35, R6 ;  /* 0x0000002313067223 */ /* 0x000fe20000000006 */
[----:B0-----:R-:W-:-:S04]  /*2b60*/  FMUL R37, R16, R37 ;  /* 0x0000002510257220 */ /* 0x001fc80000400000 */
[----:B------:R-:W-:Y:S01]  /*2b70*/  FFMA R9, R37, R38, R6 ;  /* 0x0000002625097223 */ /* 0x000fe20000000006 */
[----:B------:R-:W-:Y:S06]  /*2b80*/  @P3 BRA `(.L_x_40) ;  /* 0xfffffffc00203947 */ /* 0x000fec000383ffff */
[----:B------:R-:W-:-:S07]  /*2b90*/  MOV R4, R28 ;  /* 0x0000001c00047202 */ /* 0x000fce0000000f00 */
.L_x_39:
[----:B------:R-:W-:-:S13]  /*2ba0*/  ISETP.NE.AND P3, PT, R26, RZ, PT ;  /* 0x000000ff1a00720c */ /* 0x000fda0003f65270 */
[----:B------:R-:W-:Y:S05]  /*2bb0*/  @!P3 BRA `(.L_x_38) ;  /* 0x0000000000d0b947 */ /* 0x000fea0003800000 */
[----:B------:R-:W-:Y:S02]  /*2bc0*/  ISETP.NE.AND P3, PT, R26, 0x1, PT ;  /* 0x000000011a00780c */ /* 0x000fe40003f65270 */
[----:B------:R-:W-:-:S11]  /*2bd0*/  ISETP.NE.AND P4, PT, R27, RZ, PT ;  /* 0x000000ff1b00720c */ /* 0x000fd60003f85270 */
[----:B------:R-:W-:Y:S05]  /*2be0*/  @!P3 BRA `(.L_x_41) ;  /* 0x00000000007cb947 */ /* 0x000fea0003800000 */
[C---:B------:R-:W-:Y:S01]  /*2bf0*/  LEA R5, R4.reuse, R31, 0x2 ;  /* 0x0000001f04057211 */ /* 0x040fe200078e10ff */
[----:B------:R-:W-:Y:S01]  /*2c00*/  HFMA2 R13, -RZ, RZ, 0.96630859375, -0.0022525787353515625 ;  /* 0x3bbb989dff0d7431 */ /* 0x000fe200000001ff */
[C---:B------:R-:W-:Y:S02]  /*2c10*/  LEA R10, R4.reuse, R8, 0x7 ;  /* 0x00000008040a7211 */ /* 0x040fe400078e38ff */
[----:B------:R-:W-:Y:S01]  /*2c20*/  MOV R18, 0x437c0000 ;  /* 0x437c000000127802 */ /* 0x000fe20000000f00 */
[----:B------:R-:W0:Y:S01]  /*2c30*/  LDS R6, [R5] ;  /* 0x0000000005067984 */ /* 0x000e220000000800 */
[----:B------:R-:W-:-:S03]  /*2c40*/  IADD3 R4, PT, PT, R4, 0x2, RZ ;  /* 0x0000000204047810 */ /* 0x000fc60007ffe0ff */
[----:B------:R-:W3:Y:S04]  /*2c50*/  LDS R14, [R5+0x4] ;  /* 0x00000400050e7984 */ /* 0x000ee80000000800 */
[----:B------:R-:W5:Y:S04]  /*2c60*/  LDS.U16 R12, [R10] ;  /* 0x000000000a0c7984 */ /* 0x000f680000000400 */
[----:B------:R-:W1:Y:S01]  /*2c70*/  LDS.U16 R16, [R10+0x80] ;  /* 0x000080000a107984 */ /* 0x000e620000000400 */
[----:B0-----:R-:W-:-:S04]  /*2c80*/  FADD R6, -R33, R6 ;  /* 0x0000000621067221 */ /* 0x001fc80000000100 */
[----:B------:R-:W-:Y:S01]  /*2c90*/  FFMA.SAT R7, R6, R13, 0.5 ;  /* 0x3f00000006077423 */ /* 0x000fe2000000200d */
[----:B---3--:R-:W-:-:S03]  /*2ca0*/  FADD R14, -R33, R14 ;  /* 0x0000000e210e7221 */ /* 0x008fc60000000100 */
[-C--:B------:R-:W-:Y:S01]  /*2cb0*/  FFMA.RM R7, R7, R18.reuse, 12582913 ;  /* 0x4b40000107077423 */ /* 0x080fe20000004012 */
[----:B------:R-:W-:Y:S01]  /*2cc0*/  FFMA.SAT R13, R14, R13, 0.5 ;  /* 0x3f0000000e0d7423 */ /* 0x000fe2000000200d */
[----:B-----5:R-:W-:Y:S02]  /*2cd0*/  HADD2.F32 R12, -RZ, R12.H0_H0 ;  /* 0x2000000cff0c7230 */ /* 0x020fe40000004100 */
[----:B------:R-:W-:Y:S01]  /*2ce0*/  FADD R5, R7, -12583039 ;  /* 0xcb40007f07057421 */ /* 0x000fe20000000000 */
[----:B------:R-:W-:Y:S01]  /*2cf0*/  FFMA.RM R13, R13, R18, 12582913 ;  /* 0x4b4000010d0d7423 */ /* 0x000fe20000004012 */
[----:B------:R-:W-:Y:S01]  /*2d00*/  SHF.L.U32 R7, R7, 0x17, RZ ;  /* 0x0000001707077819 */ /* 0x000fe200000006ff */
[----:B-1----:R-:W-:Y:S02]  /*2d10*/  HADD2.F32 R16, -RZ, R16.H0_H0 ;  /* 0x20000010ff107230 */ /* 0x002fe40000004100 */
[----:B------:R-:W-:Y:S01]  /*2d20*/  FFMA R5, R6, 1.4426950216293334961, -R5 ;  /* 0x3fb8aa3b06057823 */ /* 0x000fe20000000805 */
[C---:B------:R-:W-:Y:S01]  /*2d30*/  FADD R15, R13.reuse, -12583039 ;  /* 0xcb40007f0d0f7421 */ /* 0x040fe20000000000 */
[----:B------:R-:W-:-:S02]  /*2d40*/  SHF.L.U32 R13, R13, 0x17, RZ ;  /* 0x000000170d0d7819 */ /* 0x000fc400000006ff */
[----:B------:R-:W-:Y:S01]  /*2d50*/  FFMA R5, R6, 1.925963033500011079e-08, R5 ;  /* 0x32a5706006057823 */ /* 0x000fe20000000005 */
[----:B------:R-:W-:-:S03]  /*2d60*/  FFMA R15, R14, 1.4426950216293334961, -R15 ;  /* 0x3fb8aa3b0e0f7823 */ /* 0x000fc6000000080f */
[----:B------:R-:W0:Y:S01]  /*2d70*/  MUFU.EX2 R6, R5 ;  /* 0x0000000500067308 */ /* 0x000e220000000800 */
[----:B------:R-:W-:-:S07]  /*2d80*/  FFMA R15, R14, 1.925963033500011079e-08, R15 ;  /* 0x32a570600e0f7823 */ /* 0x000fce000000000f */
[----:B------:R-:W1:Y:S01]  /*2d90*/  MUFU.EX2 R10, R15 ;  /* 0x0000000f000a7308 */ /* 0x000e620000000800 */
[----:B0-----:R-:W-:-:S04]  /*2da0*/  FMUL R6, R7, R6 ;  /* 0x0000000607067220 */ /* 0x001fc80000400000 */
[----:B------:R-:W-:Y:S01]  /*2db0*/  FFMA R6, R6, R12, R9 ;  /* 0x0000000c06067223 */ /* 0x000fe20000000009 */
[----:B-1----:R-:W-:-:S04]  /*2dc0*/  FMUL R13, R13, R10 ;  /* 0x0000000a0d0d7220 */ /* 0x002fc80000400000 */
[----:B------:R-:W-:-:S07]  /*2dd0*/  FFMA R9, R13, R16, R6 ;  /* 0x000000100d097223 */ /* 0x000fce0000000006 */
.L_x_41:
[----:B------:R-:W-:Y:S05]  /*2de0*/  @!P4 BRA `(.L_x_38) ;  /* 0x000000000044c947 */ /* 0x000fea0003800000 */
[C---:B------:R-:W-:Y:S01]  /*2df0*/  LEA R5, R4.reuse, R31, 0x2 ;  /* 0x0000001f04057211 */ /* 0x040fe200078e10ff */
[----:B------:R-:W-:Y:S01]  /*2e00*/  HFMA2 R7, -RZ, RZ, 0.96630859375, -0.0022525787353515625 ;  /* 0x3bbb989dff077431 */ /* 0x000fe200000001ff */
[----:B------:R-:W-:Y:S02]  /*2e10*/  LEA R8, R4, R8, 0x7 ;  /* 0x0000000804087211 */ /* 0x000fe400078e38ff */
[----:B------:R-:W-:Y:S01]  /*2e20*/  MOV R13, 0x437c0000 ;  /* 0x437c0000000d7802 */ /* 0x000fe20000000f00 */
[----:B------:R-:W0:Y:S04]  /*2e30*/  LDS R6, [R5] ;  /* 0x0000000005067984 */ /* 0x000e280000000800 */
[----:B------:R-:W3:Y:S01]  /*2e40*/  LDS.U16 R8, [R8] ;  /* 0x0000000008087984 */ /* 0x000ee20000000400 */
[----:B0-----:R-:W-:-:S04]  /*2e50*/  FADD R6, -R33, R6 ;  /* 0x0000000621067221 */ /* 0x001fc80000000100 */
[----:B------:R-:W-:Y:S01]  /*2e60*/  FFMA.SAT R4, R6, R7, 0.5 ;  /* 0x3f00000006047423 */ /* 0x000fe20000002007 */
[----:B---3--:R-:W-:-:S03]  /*2e70*/  HADD2.F32 R5, -RZ, R8.H0_H0 ;  /* 0x20000008ff057230 */ /* 0x008fc60000004100 */
[----:B------:R-:W-:-:S04]  /*2e80*/  FFMA.RM R4, R4, R13, 12582913 ;  /* 0x4b40000104047423 */ /* 0x000fc8000000400d */
[C---:B------:R-:W-:Y:S01]  /*2e90*/  FADD R7, R4.reuse, -12583039 ;  /* 0xcb40007f04077421 */ /* 0x040fe20000000000 */
[----:B------:R-:W-:-:S03]  /*2ea0*/  SHF.L.U32 R4, R4, 0x17, RZ ;  /* 0x0000001704047819 */ /* 0x000fc600000006ff */
[----:B------:R-:W-:-:S04]  /*2eb0*/  FFMA R7, R6, 1.4426950216293334961, -R7 ;  /* 0x3fb8aa3b06077823 */ /* 0x000fc80000000807 */
[----:B------:R-:W-:-:S06]  /*2ec0*/  FFMA R7, R6, 1.925963033500011079e-08, R7 ;  /* 0x32a5706006077823 */ /* 0x000fcc0000000007 */
[----:B------:R-:W0:Y:S02]  /*2ed0*/  MUFU.EX2 R7, R7 ;  /* 0x0000000700077308 */ /* 0x000e240000000800 */
[----:B0-----:R-:W-:-:S04]  /*2ee0*/  FMUL R4, R4, R7 ;  /* 0x0000000704047220 */ /* 0x001fc80000400000 */
[----:B------:R-:W-:-:S07]  /*2ef0*/  FFMA R9, R4, R5, R9 ;  /* 0x0000000504097223 */ /* 0x000fce0000000009 */
.L_x_38:
[C---:B0-----:R-:W-:Y:S02]  /*2f00*/  LEA R4, R30.reuse, R11, 0x2 ;  /* 0x0000000b1e047211 */ /* 0x041fe400078e10ff */
[C---:B------:R-:W-:Y:S02]  /*2f10*/  ISETP.GE.U32.AND P3, PT, R30.reuse, 0x20, PT ;  /* 0x000000201e00780c */ /* 0x040fe40003f66070 */
[----:B------:R-:W-:Y:S01]  /*2f20*/  IADD3 R30, PT, PT, R30, 0x20, RZ ;  /* 0x000000201e1e7810 */ /* 0x000fe20007ffe0ff */
[----:B------:R-:W0:Y:S02]  /*2f30*/  LDS R6, [R4] ;  /* 0x0000000004067984 */ /* 0x000e240000000800 */
[----:B0-----:R-:W-:-:S05]  /*2f40*/  FADD R9, R6, R9 ;  /* 0x0000000906097221 */ /* 0x001fca0000000000 */
[----:B------:R3:W-:Y:S03]  /*2f50*/  STS [R4], R9 ;  /* 0x0000000904007388 */ /* 0x0007e60000000800 */
[----:B------:R-:W-:Y:S05]  /*2f60*/  @!P3 BRA `(.L_x_42) ;  /* 0xfffffff400f0b947 */ /* 0x000fea000383ffff */
[----:B------:R-:W-:Y:S05]  /*2f70*/  BSYNC.RECONVERGENT B1 ;  /* 0x0000000000017941 */ /* 0x000fea0003800200 */
.L_x_37:
[----:B------:R0:W-:Y:S04]  /*2f80*/  STL [R0], R33 ;  /* 0x0000002100007387 */ /* 0x0001e80000100800 */
[----:B----4-:R0:W-:Y:S01]  /*2f90*/  STL [R34], R23 ;  /* 0x0000001722007387 */ /* 0x0101e20000100800 */
[----:B------:R-:W-:Y:S05]  /*2fa0*/  @!P2 BRA `(.L_x_43) ;  /* 0xffffffe800a8a947 */ /* 0x000fea000383ffff */
.L_x_21:
[----:B------:R-:W-:Y:S05]  /*2fb0*/  BSYNC.RECONVERGENT B0 ;  /* 0x0000000000007941 */ /* 0x000fea0003800200 */
.L_x_20:
[----:B------:R-:W4:Y:S01]  /*2fc0*/  LDCU UR7, c[0x0][0x3ac] ;  /* 0x00007580ff0777ac */ /* 0x000f220008000800 */
[----:B------:R-:W-:Y:S02]  /*2fd0*/  UIADD3 UR4, UPT, UPT, UR4, 0x1, URZ ;  /* 0x0000000104047890 */ /* 0x000fe4000fffe0ff */
[----:B----4-:R-:W-:-:S04]  /*2fe0*/  UIADD3 UR6, UPT, UPT, UR7, 0x3f, URZ ;  /* 0x0000003f07067890 */ /* 0x010fc8000fffe0ff */
[----:B------:R-:W-:-:S04]  /*2ff0*/  USHF.R.U32.HI UR6, URZ, 0x6, UR6 ;  /* 0x00000006ff067899 */ /* 0x000fc80008011606 */
[----:B------:R-:W-:Y:S01]  /*3000*/  UISETP.NE.AND UP0, UPT, UR4, UR6, UPT ;  /* 0x000000060400728c */ /* 0x000fe2000bf05270 */
[----:B------:R-:W-:Y:S08]  /*3010*/  BAR.SYNC.DEFER_BLOCKING 0x0 ;  /* 0x0000000000007b1d */ /* 0x000ff00000010000 */
[----:B------:R-:W-:Y:S05]  /*3020*/  BRA.U UP0, `(.L_x_44) ;  /* 0xffffffd500647547 */ /* 0x000fea000b83ffff */
.L_x_9:
[----:B01----:R-:W0:Y:S02]  /*3030*/  S2R R0, SR_TID.X ;  /* 0x0000000000007919 */ /* 0x003e240000002100 */
[----:B0-----:R-:W-:-:S04]  /*3040*/  SHF.R.U32.HI R6, RZ, 0x5, R0 ;  /* 0x00000005ff067819 */ /* 0x001fc80000011600 */
[----:B------:R-:W-:-:S13]  /*3050*/  ISETP.GE.AND P0, PT, R6, UR5, PT ;  /* 0x0000000506007c0c */ /* 0x000fda000bf06270 */
[----:B------:R-:W-:Y:S05]  /*3060*/  @P0 EXIT ;  /* 0x000000000000094d */ /* 0x000fea0003800000 */
[----:B------:R-:W0:Y:S01]  /*3070*/  S2R R2, SR_CTAID.Y ;  /* 0x0000000000027919 */ /* 0x000e220000002600 */
[----:B------:R-:W1:Y:S01]  /*3080*/  S2UR UR10, SR_CgaCtaId ;  /* 0x00000000000a79c3 */ /* 0x000e620000008800 */
[----:B------:R-:W4:Y:S01]  /*3090*/  LDCU UR6, c[0x0][0x3a8] ;  /* 0x00007500ff0677ac */ /* 0x000f220008000800 */
[C---:B------:R-:W-:Y:S02]  /*30a0*/  LOP3.LUT R15, R0.reuse, 0x1f, RZ, 0xc0, !PT ;  /* 0x0000001f000f7812 */ /* 0x040fe400078ec0ff */
[----:B------:R-:W-:Y:S01]  /*30b0*/  SHF.L.U32 R0, R0, 0x2, RZ ;  /* 0x0000000200007819 */ /* 0x000fe200000006ff */
[----:B------:R-:W-:Y:S02]  /*30c0*/  UMOV UR9, 0x400 ;  /* 0x0000040000097882 */ /* 0x000fe40000000000 */
[----:B------:R-:W-:Y:S01]  /*30d0*/  UIADD3 UR9, UPT, UPT, UR9, 0x7000, URZ ;  /* 0x0000700009097890 */ /* 0x000fe2000fffe0ff */
[----:B------:R-:W4:Y:S01]  /*30e0*/  S2UR UR4, SR_CTAID.Z ;  /* 0x00000000000479c3 */ /* 0x000f220000002700 */
[----:B------:R-:W-:-:S07]  /*30f0*/  LOP3.LUT R0, R0, 0x7c, RZ, 0xc0, !PT ;  /* 0x0000007c00007812 */ /* 0x000fce00078ec0ff */
[----:B------:R-:W5:Y:S01]  /*3100*/  S2UR UR8, SR_CTAID.X ;  /* 0x00000000000879c3 */ /* 0x000f620000002500 */
[----:B-1----:R-:W-:-:S06]  /*3110*/  ULEA UR9, UR10, UR9, 0x18 ;  /* 0x000000090a097291 */ /* 0x002fcc000f8ec0ff */
[----:B------:R-:W-:Y:S01]  /*3120*/  IADD3 R7, PT, PT, R0, UR9, RZ ;  /* 0x0000000900077c10 */ /* 0x000fe2000fffe0ff */
[----:B0-----:R-:W-:Y:S01]  /*3130*/  IMAD R2, R2, UR7, RZ ;  /* 0x0000000702027c24 */ /* 0x001fe2000f8e02ff */
[----:B----4-:R-:W-:-:S04]  /*3140*/  UIMAD UR4, UR4, UR6, URZ ;  /* 0x00000006040472a4 */ /* 0x010fc8000f8e02ff */
[----:B------:R-:W-:Y:S01]  /*3150*/  LEA R8, R2, R15, 0x6 ;  /* 0x0000000f02087211 */ /* 0x000fe200078e30ff */
[----:B-----5:R-:W-:-:S04]  /*3160*/  USHF.L.U32 UR8, UR8, 0x5, URZ ;  /* 0x0000000508087899 */ /* 0x020fc800080006ff */
[----:B------:R-:W-:-:S12]  /*3170*/  UIMAD UR4, UR4, UR7, UR8 ;  /* 0x00000007040472a4 */ /* 0x000fd8000f8e0208 */
.L_x_50:
[----:B------:R-:W-:-:S04]  /*3180*/  LOP3.LUT R0, R6, 0xfffffffc, RZ, 0xc0, !PT ;  /* 0xfffffffc06007812 */ /* 0x000fc800078ec0ff */
[----:B-1----:R-:W-:-:S05]  /*3190*/  IADD3 R2, PT, PT, R1, R0, RZ ;  /* 0x0000000001027210 */ /* 0x002fca0007ffe0ff */
[----:B------:R-:W4:Y:S01]  /*31a0*/  LDL R5, [R2+0x24] ;  /* 0x0000240002057983 */ /* 0x000f220000100800 */
[----:B------:R-:W-:Y:S01]  /*31b0*/  BSSY.RECONVERGENT B0, `(.L_x_45) ;  /* 0x000000d000007945 */ /* 0x000fe20003800200 */
[C---:B----4-:R-:W-:Y:S02]  /*31c0*/  IADD3 R0, PT, PT, R5.reuse, 0x1800000, RZ ;  /* 0x0180000005007810 */ /* 0x050fe40007ffe0ff */
[----:B------:R-:W-:Y:S02]  /*31d0*/  FSETP.GT.AND P3, PT, R5, RZ, PT ;  /* 0x000000ff0500720b */ /* 0x000fe40003f64000 */
[----:B------:R-:W-:-:S04]  /*31e0*/  LOP3.LUT R0, R0, 0x7f800000, RZ, 0xc0, !PT ;  /* 0x7f80000000007812 */ /* 0x000fc800078ec0ff */
[----:B------:R-:W-:-:S13]  /*31f0*/  ISETP.GT.U32.AND P0, PT, R0, 0x1ffffff, PT ;  /* 0x01ffffff0000780c */ /* 0x000fda0003f04070 */
[----:B------:R-:W-:Y:S05]  /*3200*/  @P0 BRA `(.L_x_46) ;  /* 0x00000000000c0947 */ /* 0x000fea0003800000 */
[----:B---3--:R-:W-:-:S07]  /*3210*/  MOV R9, 0x3230 ;  /* 0x0000323000097802 */ /* 0x008fce0000000f00 */
[----:B--2---:R-:W-:Y:S05]  /*3220*/  CALL.REL.NOINC `($__internal_0_$__cuda_sm20_rcp_rn_f32_slowpath) ;  /* 0x0000000000707944 */ /* 0x004fea0003c00000 */
[----:B------:R-:W-:Y:S05]  /*3230*/  BRA `(.L_x_47) ;  /* 0x0000000000107947 */ /* 0x000fea0003800000 */
.L_x_46:
[----:B------:R-:W0:Y:S02]  /*3240*/  MUFU.RCP R0, R5 ;  /* 0x0000000500007308 */ /* 0x000e240000001000 */
[----:B0-----:R-:W-:-:S04]  /*3250*/  FFMA R2, R5, R0, -1 ;  /* 0xbf80000005027423 */ /* 0x001fc80000000000 */
[----:B------:R-:W-:-:S04]  /*3260*/  FADD.FTZ R3, -R2, -RZ ;  /* 0x800000ff02037221 */ /* 0x000fc80000010100 */
[----:B------:R-:W-:-:S07]  /*3270*/  FFMA R0, R0, R3, R0 ;  /* 0x0000000300007223 */ /* 0x000fce0000000000 */
.L_x_47:
[----:B------:R-:W-:Y:S05]  /*3280*/  BSYNC.RECONVERGENT B0 ;  /* 0x0000000000007941 */ /* 0x000fea0003800200 */
.L_x_45:
[----:B---3--:R-:W0:Y:S01]  /*3290*/  LDC.64 R4, c[0x0][0x398] ;  /* 0x0000e600ff047b82 */ /* 0x008e220000000a00 */
[----:B------:R-:W-:Y:S01]  /*32a0*/  IADD3 R3, PT, PT, R6, UR4, RZ ;  /* 0x0000000406037c10 */ /* 0x000fe2000fffe0ff */
[----:B------:R-:W-:Y:S01]  /*32b0*/  BSSY.RECONVERGENT B0, `(.L_x_48) ;  /* 0x000000f000007945 */ /* 0x000fe20003800200 */
[----:B------:R-:W-:Y:S02]  /*32c0*/  FSEL R13, R0, RZ, P3 ;  /* 0x000000ff000d7208 */ /* 0x000fe40001800000 */
[----:B------:R-:W-:Y:S02]  /*32d0*/  LEA R0, R6, R7, 0x8 ;  /* 0x0000000706007211 */ /* 0x000fe400078e40ff */
[----:B------:R-:W-:Y:S02]  /*32e0*/  MOV R10, R15 ;  /* 0x0000000f000a7202 */ /* 0x000fe40000000f00 */
[----:B------:R-:W-:-:S07]  /*32f0*/  LEA R9, R3, R8, 0x6 ;  /* 0x0000000803097211 */ /* 0x000fce00078e30ff */
.L_x_49:
[----:B-1----:R1:W3:Y:S01]  /*3300*/  LDS R2, [R0] ;  /* 0x0000000000027984 */ /* 0x0022e20000000800 */
[C---:B------:R-:W-:Y:S02]  /*3310*/  ISETP.GE.U32.AND P0, PT, R10.reuse, 0x20, PT ;  /* 0x000000200a00780c */ /* 0x040fe40003f06070 */
[----:B------:R-:W-:Y:S02]  /*3320*/  IADD3 R10, PT, PT, R10, 0x20, RZ ;  /* 0x000000200a0a7810 */ /* 0x000fe40007ffe0ff */
[----:B-1----:R-:W-:Y:S01]  /*3330*/  IADD3 R0, PT, PT, R0, 0x80, RZ ;  /* 0x0000008000007810 */ /* 0x002fe20007ffe0ff */
[----:B---3--:R-:W-:-:S05]  /*3340*/  FMUL R2, R13, R2 ;  /* 0x000000020d027220 */ /* 0x008fca0000400000 */
[----:B------:R-:W-:Y:S01]  /*3350*/  F2FP.F16.F32.PACK_AB R11, RZ, R2 ;  /* 0x00000002ff0b723e */ /* 0x000fe200000000ff */
[C---:B0-----:R-:W-:Y:S01]  /*3360*/  IMAD.WIDE R2, R9.reuse, 0x2, R4 ;  /* 0x0000000209027825 */ /* 0x041fe200078e0204 */
[----:B------:R-:W-:-:S04]  /*3370*/  IADD3 R9, PT, PT, R9, 0x20, RZ ;  /* 0x0000002009097810 */ /* 0x000fc80007ffe0ff */
[----:B------:R1:W-:Y:S01]  /*3380*/  STG.E.U16 desc[UR14][R2.64], R11 ;  /* 0x0000000b02007986 */ /* 0x0003e2000c10150e */
[----:B------:R-:W-:Y:S05]  /*3390*/  @!P0 BRA `(.L_x_49) ;  /* 0xfffffffc00d88947 */ /* 0x000fea000383ffff */
[----:B------:R-:W-:Y:S05]  /*33a0*/  BSYNC.RECONVERGENT B0 ;  /* 0x0000000000007941 */ /* 0x000fea0003800200 */
.L_x_48:
[----:B------:R-:W-:-:S04]  /*33b0*/  IADD3 R6, PT, PT, R6, 0x4, RZ ;  /* 0x0000000406067810 */ /* 0x000fc80007ffe0ff */
[----:B------:R-:W-:-:S13]  /*33c0*/  ISETP.GE.AND P0, PT, R6, UR5, PT ;  /* 0x0000000506007c0c */ /* 0x000fda000bf06270 */
[----:B------:R-:W-:Y:S05]  /*33d0*/  @!P0 BRA `(.L_x_50) ;  /* 0xfffffffc00688947 */ /* 0x000fea000383ffff */
[----:B------:R-:W-:Y:S05]  /*33e0*/  EXIT ;  /* 0x000000000000794d */ /* 0x000fea0003800000 */
        .weak           $__internal_0_$__cuda_sm20_rcp_rn_f32_slowpath
        .type           $__internal_0_$__cuda_sm20_rcp_rn_f32_slowpath,@function
        .size           $__internal_0_$__cuda_sm20_rcp_rn_f32_slowpath,(.L_x_56 - $__internal_0_$__cuda_sm20_rcp_rn_f32_slowpath)
$__internal_0_$__cuda_sm20_rcp_rn_f32_slowpath:
[----:B------:R-:W-:Y:S01]  /*33f0*/  SHF.L.U32 R0, R5, 0x1, RZ ;  /* 0x0000000105007819 */ /* 0x000fe200000006ff */
[----:B------:R-:W-:Y:S03]  /*3400*/  BSSY.RECONVERGENT B1, `(.L_x_51) ;  /* 0x0000031000017945 */ /* 0x000fe60003800200 */
[----:B------:R-:W-:Y:S02]  /*3410*/  SHF.R.U32.HI R11, RZ, 0x18, R0 ;  /* 0x00000018ff0b7819 */ /* 0x000fe40000011600 */
[----:B------:R-:W-:Y:S02]  /*3420*/  MOV R0, R5 ;  /* 0x0000000500007202 */ /* 0x000fe40000000f00 */
[----:B------:R-:W-:-:S13]  /*3430*/  ISETP.NE.U32.AND P0, PT, R11, RZ, PT ;  /* 0x000000ff0b00720c */ /* 0x000fda0003f05070 */
[----:B------:R-:W-:Y:S05]  /*3440*/  @P0 BRA `(.L_x_52) ;  /* 0x0000000000280947 */ /* 0x000fea0003800000 */
[----:B------:R-:W-:-:S04]  /*3450*/  SHF.L.U32 R2, R0, 0x1, RZ ;  /* 0x0000000100027819 */ /* 0x000fc800000006ff */
[----:B------:R-:W-:-:S13]  /*3460*/  ISETP.NE.AND P0, PT, R2, RZ, PT ;  /* 0x000000ff0200720c */ /* 0x000fda0003f05270 */
[----:B------:R-:W-:Y:S01]  /*3470*/  @P0 FFMA R4, R0, 1.84467440737095516160e+19, RZ ;  /* 0x5f80000000040823 */ /* 0x000fe200000000ff */
[----:B------:R-:W-:Y:S08]  /*3480*/  @!P0 MUFU.RCP R3, R0 ;  /* 0x0000000000038308 */ /* 0x000ff00000001000 */
[----:B------:R-:W0:Y:S02]  /*3490*/  @P0 MUFU.RCP R5, R4 ;  /* 0x0000000400050308 */ /* 0x000e240000001000 */
[----:B0-----:R-:W-:-:S04]  /*34a0*/  @P0 FFMA R2, R4, R5, -1 ;  /* 0xbf80000004020423 */ /* 0x001fc80000000005 */
[----:B------:R-:W-:-:S04]  /*34b0*/  @P0 FADD.FTZ R2, -R2, -RZ ;  /* 0x800000ff02020221 */ /* 0x000fc80000010100 */
[----:B------:R-:W-:-:S04]  /*34c0*/  @P0 FFMA R2, R5, R2, R5 ;  /* 0x0000000205020223 */ /* 0x000fc80000000005 */
[----:B------:R-:W-:Y:S01]  /*34d0*/  @P0 FFMA R3, R2, 1.84467440737095516160e+19, RZ ;  /* 0x5f80000002030823 */ /* 0x000fe200000000ff */
[----:B------:R-:W-:Y:S06]  /*34e0*/  BRA `(.L_x_53) ;  /* 0x0000000000887947 */ /* 0x000fec0003800000 */
.L_x_52:
[----:B------:R-:W-:-:S04]  /*34f0*/  IADD3 R13, PT, PT, R11, -0xfd, RZ ;  /* 0xffffff030b0d7810 */ /* 0x000fc80007ffe0ff */
[----:B------:R-:W-:-:S13]  /*3500*/  ISETP.GT.U32.AND P0, PT, R13, 0x1, PT ;  /* 0x000000010d00780c */ /* 0x000fda0003f04070 */
[----:B------:R-:W-:Y:S05]  /*3510*/  @P0 BRA `(.L_x_54) ;  /* 0x0000000000780947 */ /* 0x000fea0003800000 */
[----:B------:R-:W-:Y:S01]  /*3520*/  LOP3.LUT R2, R0, 0x7fffff, RZ, 0xc0, !PT ;  /* 0x007fffff00027812 */ /* 0x000fe200078ec0ff */
[----:B------:R-:W-:-:S03]  /*3530*/  HFMA2 R10, -RZ, RZ, 0, 1.78813934326171875e-07 ;  /* 0x00000003ff0a7431 */ /* 0x000fc600000001ff */
[----:B------:R-:W-:-:S04]  /*3540*/  LOP3.LUT R2, R2, 0x3f800000, RZ, 0xfc, !PT ;  /* 0x3f80000002027812 */ /* 0x000fc800078efcff */
[----:B------:R-:W0:Y:S01]  /*3550*/  MUFU.RCP R3, R2 ;  /* 0x0000000200037308 */ /* 0x000e220000001000 */
[----:B------:R-:W-:Y:S01]  /*3560*/  SHF.L.U32 R10, R10, R13, RZ ;  /* 0x0000000d0a0a7219 */ /* 0x000fe200000006ff */
[----:B0-----:R-:W-:-:S04]  /*3570*/  FFMA R4, R2, R3, -1 ;  /* 0xbf80000002047423 */ /* 0x001fc80000000003 */
[----:B------:R-:W-:-:S04]  /*3580*/  FADD.FTZ R4, -R4, -RZ ;  /* 0x800000ff04047221 */ /* 0x000fc80000010100 */
[CCC-:B------:R-:W-:Y:S01]  /*3590*/  FFMA.RM R5, R3.reuse, R4.reuse, R3.reuse ;  /* 0x0000000403057223 */ /* 0x1c0fe20000004003 */
[----:B------:R-:W-:-:S04]  /*35a0*/  FFMA.RP R4, R3, R4, R3 ;  /* 0x0000000403047223 */ /* 0x000fc80000008003 */
[C---:B------:R-:W-:Y:S02]  /*35b0*/  LOP3.LUT R3, R5.reuse, 0x7fffff, RZ, 0xc0, !PT ;  /* 0x007fffff05037812 */ /* 0x040fe400078ec0ff */
[----:B------:R-:W-:Y:S02]  /*35c0*/  FSETP.NEU.FTZ.AND P0, PT, R5, R4, PT ;  /* 0x000000040500720b */ /* 0x000fe40003f1d000 */
[----:B------:R-:W-:Y:S02]  /*35d0*/  LOP3.LUT R3, R3, 0x800000, RZ, 0xfc, !PT ;  /* 0x0080000003037812 */ /* 0x000fe400078efcff */
[----:B------:R-:W-:Y:S02]  /*35e0*/  SEL R4, RZ, 0xffffffff, !P0 ;  /* 0xffffffffff047807 */ /* 0x000fe40004000000 */
[----:B------:R-:W-:Y:S02]  /*35f0*/  LOP3.LUT R10, R10, R3, RZ, 0xc0, !PT ;  /* 0x000000030a0a7212 */ /* 0x000fe400078ec0ff */
[----:B------:R-:W-:-:S02]  /*3600*/  IADD3 R4, PT, PT, -R4, RZ, RZ ;  /* 0x000000ff04047210 */ /* 0x000fc40007ffe1ff */
[-C--:B------:R-:W-:Y:S02]  /*3610*/  SHF.R.U32.HI R10, RZ, R13.reuse, R10 ;  /* 0x0000000dff0a7219 */ /* 0x080fe4000001160a */
[----:B------:R-:W-:Y:S02]  /*3620*/  LOP3.LUT P1, RZ, R4, R13, R3, 0xf8, !PT ;  /* 0x0000000d04ff7212 */ /* 0x000fe4000782f803 */
[C---:B------:R-:W-:Y:S02]  /*3630*/  LOP3.LUT P0, RZ, R10.reuse, 0x1, RZ, 0xc0, !PT ;  /* 0x000000010aff7812 */ /* 0x040fe4000780c0ff */
[----:B------:R-:W-:-:S04]  /*3640*/  LOP3.LUT P2, RZ, R10, 0x2, RZ, 0xc0, !PT ;  /* 0x000000020aff7812 */ /* 0x000fc8000784c0ff */
[----:B------:R-:W-:Y:S02]  /*3650*/  PLOP3.LUT P0, PT, P0, P1, P2, 0xe0, 0x0 ;  /* 0x000000000000781c */ /* 0x000fe40000703c20 */
[----:B------:R-:W-:Y:S02]  /*3660*/  LOP3.LUT P1, RZ, R0, 0x7fffff, RZ, 0xc0, !PT ;  /* 0x007fffff00ff7812 */ /* 0x000fe4000782c0ff */
[----:B------:R-:W-:-:S04]  /*3670*/  SEL R2, RZ, 0x1, !P0 ;  /* 0x00000001ff027807 */ /* 0x000fc80004000000 */
[----:B------:R-:W-:-:S04]  /*3680*/  IADD3 R2, PT, PT, -R2, RZ, RZ ;  /* 0x000000ff02027210 */ /* 0x000fc80007ffe1ff */
[----:B------:R-:W-:Y:S02]  /*3690*/  ISETP.GE.AND P0, PT, R2, RZ, PT ;  /* 0x000000ff0200720c */ /* 0x000fe40003f06270 */
[----:B------:R-:W-:-:S04]  /*36a0*/  IADD3 R2, PT, PT, R11, -0xfc, RZ ;  /* 0xffffff040b027810 */ /* 0x000fc80007ffe0ff */
[----:B------:R-:W-:-:S07]  /*36b0*/  SHF.R.U32.HI R3, RZ, R2, R3 ;  /* 0x00000002ff037219 */ /* 0x000fce0000011603 */
[----:B------:R-:W-:-:S04]  /*36c0*/  @!P0 IADD3 R3, PT, PT, R3, 0x1, RZ ;  /* 0x0000000103038810 */ /* 0x000fc80007ffe0ff */
[----:B------:R-:W-:-:S04]  /*36d0*/  @!P1 SHF.L.U32 R3, R3, 0x1, RZ ;  /* 0x0000000103039819 */ /* 0x000fc800000006ff */
[----:B------:R-:W-:Y:S01]  /*36e0*/  LOP3.LUT R3, R3, 0x80000000, R0, 0xf8, !PT ;  /* 0x8000000003037812 */ /* 0x000fe200078ef800 */
[----:B------:R-:W-:Y:S06]  /*36f0*/  BRA `(.L_x_53) ;  /* 0x0000000000047947 */ /* 0x000fec0003800000 */
.L_x_54:
[----:B------:R0:W1:Y:S02]  /*3700*/  MUFU.RCP R3, R0 ;  /* 0x0000000000037308 */ /* 0x0000640000001000 */
.L_x_53:
[----:B------:R-:W-:Y:S05]  /*3710*/  BSYNC.RECONVERGENT B1 ;  /* 0x0000000000017941 */ /* 0x000fea0003800200 */
.L_x_51:
[----:B01----:R-:W-:Y:S01]  /*3720*/  MOV R0, R3 ;  /* 0x0000000300007202 */ /* 0x003fe20000000f00 */
[----:B------:R-:W-:Y:S01]  /*3730*/  HFMA2 R3, -RZ, RZ, 0, 0 ;  /* 0x00000000ff037431 */ /* 0x000fe200000001ff */
[----:B------:R-:W-:-:S04]  /*3740*/  MOV R2, R9 ;  /* 0x0000000900027202 */ /* 0x000fc80000000f00 */
[----:B------:R-:W-:Y:S05]  /*3750*/  RET.REL.NODEC R2 `(_Z29flash_attention_phase3_kernelPK6__halfS1_S1_PS_fiii) ;  /* 0xffffffc802287950 */ /* 0x000fea0003c3ffff */
.L_x_55:
[----:B------:R-:W-:-:S00]  /*3760*/  BRA `(.L_x_55) ;  /* 0xfffffffc00fc7947 */ /* 0x000fc0000383ffff */
[----:B------:R-:W-:-:S00]  /*3770*/  NOP ;  /* 0x0000000000007918 */ /* 0x000fc00000000000 */
        /* <DEDUP_REMOVED lines=8> */
.L_x_56:


//--------------------- .nv.shared._Z29flash_attention_phase3_kernelPK6__halfS1_S1_PS_fiii --------------------------
	.section	.nv.shared._Z29flash_attention_phase3_kernelPK6__halfS1_S1_PS_fiii,"aw",@nobits
	.sectionflags	@""
	.align	4
.nv.shared._Z29flash_attention_phase3_kernelPK6__halfS1_S1_PS_fiii:
	.zero		37920


//--------------------- .nv.shared.reserved.0     --------------------------
	.section	.nv.shared.reserved.0,"aw",@nobits
	.weak		__nv_reservedSMEM_offset_0_alias
	.size		__nv_reservedSMEM_offset_0_alias, 0, 64
	.other		__nv_reservedSMEM_offset_0_alias,@"STO_CUDA_RESERVED_SHARED STV_DEFAULT"
__nv_reservedSMEM_offset_0_alias:
	.zero		0
	.zero		64


//--------------------- .nv.constant0._Z29flash_attention_phase3_kernelPK6__halfS1_S1_PS_fiii --------------------------
	.section	.nv.constant0._Z29flash_attention_phase3_kernelPK6__halfS1_S1_PS_fiii,"a",@progbits
	.sectionflags	@""
	.align	4
.nv.constant0._Z29flash_attention_phase3_kernelPK6__halfS1_S1_PS_fiii:
	.zero		944


//--------------------- SYMBOLS --------------------------

	.type		.nv.reservedSmem.offset0,@object
	.size		.nv.reservedSmem.offset0,0x4
	.type		.nv.reservedSmem.cap,@object
	.size		.nv.reservedSmem.cap,0x4
